//
// Generated by NVIDIA NVVM Compiler
//
// Compiler Build ID: CL-36424714
// Cuda compilation tools, release 13.0, V13.0.88
// Based on NVVM 20.0.0
//

.version 9.0
.target sm_100
.address_size 64

	// .globl	empiricalNullFilter
.const .align 4 .u32 roiWidth;
.const .align 4 .u32 roiHeight;
.const .align 4 .u32 cacheWidth;
.const .align 4 .u32 cacheHeight;
.const .align 4 .u32 kernelRadius;
.const .align 4 .u32 kernelHeight;
.const .align 4 .u32 nPoints;
.const .align 4 .u32 nInitial;
.const .align 4 .u32 nStep;

.visible .entry empiricalNullFilter(
	.param .u64 .ptr .align 1 empiricalNullFilter_param_0,
	.param .u64 .ptr .align 1 empiricalNullFilter_param_1,
	.param .u64 .ptr .align 1 empiricalNullFilter_param_2,
	.param .u64 .ptr .align 1 empiricalNullFilter_param_3,
	.param .u64 .ptr .align 1 empiricalNullFilter_param_4
)
{
	.reg .pred 	%p<38>;
	.reg .b32 	%r<131>;
	.reg .b32 	%f<287>;
	.reg .b64 	%rd<76>;

	ld.param.u64 	%rd8, [empiricalNullFilter_param_0];
	ld.param.u64 	%rd5, [empiricalNullFilter_param_2];
	ld.param.u64 	%rd6, [empiricalNullFilter_param_3];
	ld.param.u64 	%rd7, [empiricalNullFilter_param_4];
	cvta.to.global.u64 	%rd1, %rd8;
	mov.u32 	%r36, %tid.x;
	mov.u32 	%r37, %ctaid.x;
	mov.u32 	%r38, %ntid.x;
	mad.lo.s32 	%r1, %r37, %r38, %r36;
	mov.u32 	%r39, %tid.y;
	mov.u32 	%r40, %ctaid.y;
	mov.u32 	%r41, %ntid.y;
	mad.lo.s32 	%r42, %r40, %r41, %r39;
	ld.const.u32 	%r3, [roiWidth];
	setp.ge.s32 	%p1, %r1, %r3;
	ld.const.u32 	%r43, [roiHeight];
	setp.ge.s32 	%p2, %r42, %r43;
	or.pred  	%p3, %p1, %p2;
	@%p3 bra 	$L__BB0_39;
	mul.lo.s32 	%r4, %r3, %r42;
	ld.const.u32 	%r5, [nInitial];
	setp.lt.s32 	%p4, %r5, 1;
	@%p4 bra 	$L__BB0_39;
	ld.const.u32 	%r45, [kernelRadius];
	sub.s32 	%r6, %r42, %r45;
	ld.const.u32 	%r7, [kernelHeight];
	setp.lt.s32 	%p5, %r7, 1;
	cvt.rn.f32.s32 	%f1, %r45;
	ld.const.u32 	%r46, [nPoints];
	cvt.rn.f32.s32 	%f2, %r46;
	add.s32 	%r47, %r4, %r1;
	cvta.to.global.u64 	%rd9, %rd6;
	mul.wide.s32 	%rd10, %r47, 4;
	add.s64 	%rd2, %rd9, %rd10;
	abs.f32 	%f3, %f42;
	setp.lt.f32 	%p6, %f3, 0f00800000;
	mul.f32 	%f43, %f3, 0f4B800000;
	selp.f32 	%f44, %f43, %f3, %p6;
	selp.f32 	%f45, 0fC1C00000, 0f00000000, %p6;
	mov.b32 	%r48, %f44;
	add.s32 	%r49, %r48, -1060439283;
	and.b32  	%r50, %r49, -8388608;
	sub.s32 	%r51, %r48, %r50;
	mov.b32 	%f46, %r51;
	cvt.rn.f32.s32 	%f47, %r50;
	fma.rn.f32 	%f48, %f47, 0f34000000, %f45;
	add.f32 	%f49, %f46, 0fBF800000;
	add.f32 	%f50, %f46, 0f3F800000;
	rcp.approx.ftz.f32 	%f51, %f50;
	add.f32 	%f52, %f49, %f49;
	mul.f32 	%f53, %f52, %f51;
	mul.f32 	%f54, %f53, %f53;
	sub.f32 	%f55, %f49, %f53;
	add.f32 	%f56, %f55, %f55;
	neg.f32 	%f57, %f53;
	fma.rn.f32 	%f58, %f57, %f49, %f56;
	mul.rn.f32 	%f59, %f51, %f58;
	fma.rn.f32 	%f60, %f54, 0f3A2C32E4, 0f3B52E7DB;
	fma.rn.f32 	%f61, %f60, %f54, 0f3C93BB73;
	fma.rn.f32 	%f62, %f61, %f54, 0f3DF6384F;
	mul.rn.f32 	%f63, %f62, %f54;
	fma.rn.f32 	%f64, %f53, 0f3FB8AA3B, %f48;
	sub.f32 	%f65, %f48, %f64;
	fma.rn.f32 	%f66, %f53, 0f3FB8AA3B, %f65;
	fma.rn.f32 	%f67, %f59, 0f3FB8AA3B, %f66;
	fma.rn.f32 	%f68, %f53, 0f32A55E34, %f67;
	mul.f32 	%f69, %f63, 0f40400000;
	fma.rn.f32 	%f70, %f69, %f59, %f68;
	fma.rn.f32 	%f71, %f63, %f53, %f70;
	add.rn.f32 	%f72, %f64, %f71;
	neg.f32 	%f73, %f64;
	add.rn.f32 	%f74, %f72, %f73;
	neg.f32 	%f75, %f74;
	add.rn.f32 	%f76, %f71, %f75;
	mov.f32 	%f77, 0fBF000000;
	mul.rn.f32 	%f78, %f72, %f77;
	neg.f32 	%f79, %f78;
	fma.rn.f32 	%f80, %f72, 0fBF000000, %f79;
	fma.rn.f32 	%f81, %f76, 0fBF000000, %f80;
	cvt.rni.f32.f32 	%f82, %f78;
	sub.f32 	%f83, %f78, %f82;
	add.f32 	%f84, %f83, %f81;
	fma.rn.f32 	%f85, %f84, 0f391FCB8E, 0f3AAF85ED;
	fma.rn.f32 	%f86, %f85, %f84, 0f3C1D9856;
	fma.rn.f32 	%f87, %f86, %f84, 0f3D6357BB;
	fma.rn.f32 	%f88, %f87, %f84, 0f3E75FDEC;
	fma.rn.f32 	%f89, %f88, %f84, 0f3F317218;
	fma.rn.f32 	%f90, %f89, %f84, 0f3F800000;
	cvt.rzi.s32.f32 	%r52, %f82;
	setp.gt.f32 	%p7, %f82, 0f00000000;
	selp.b32 	%r53, 0, -2097152000, %p7;
	add.s32 	%r54, %r53, 2130706432;
	mov.b32 	%f91, %r54;
	mul.f32 	%f92, %f90, %f91;
	shl.b32 	%r55, %r52, 23;
	sub.s32 	%r56, %r55, %r53;
	mov.b32 	%f93, %r56;
	mul.f32 	%f94, %f92, %f93;
	abs.f32 	%f95, %f78;
	setp.gt.f32 	%p8, %f95, 0f43180000;
	setp.lt.f32 	%p9, %f78, 0f00000000;
	selp.f32 	%f96, 0f00000000, 0f7F800000, %p9;
	selp.f32 	%f4, %f96, %f94, %p8;
	add.rn.f32 	%f5, %f97, %f77;
	cvta.to.global.u64 	%rd11, %rd7;
	add.s64 	%rd3, %rd11, %rd10;
	@%p5 bra 	$L__BB0_23;
	ld.const.u32 	%r60, [cacheWidth];
	setp.eq.f32 	%p23, %f3, 0f7F800000;
	setp.nan.f32 	%p24, %f3, %f3;
	selp.f32 	%f110, 0f00000000, %f4, %p23;
	selp.f32 	%f6, %f5, %f110, %p24;
	cvta.to.global.u64 	%rd4, %rd5;
	shl.b32 	%r8, %r7, 1;
	cvt.rn.f32.s32 	%f7, %r1;
	cvt.rn.f32.s32 	%f8, %r60;
	cvt.rn.f32.s32 	%f9, %r6;
	mov.f32 	%f267, 0fFF800000;
	mov.b32 	%r122, 0;
$L__BB0_4:
	mov.f32 	%f271, 0f00000000;
	mov.b32 	%r123, 0;
	mov.f32 	%f269, %f9;
$L__BB0_5:
	mul.wide.u32 	%rd12, %r123, 4;
	add.s64 	%rd13, %rd4, %rd12;
	ld.global.u32 	%r126, [%rd13];
	ld.global.u32 	%r12, [%rd13+4];
	setp.lt.s32 	%p25, %r12, %r126;
	@%p25 bra 	$L__BB0_6;
	bra.uni 	$L__BB0_10;
$L__BB0_6:
	add.f32 	%f269, %f269, 0f3F800000;
	add.s32 	%r123, %r123, 2;
	setp.lt.s32 	%p35, %r123, %r8;
	@%p35 bra 	$L__BB0_5;
	setp.lt.f32 	%p36, %f267, 0f00000000;
	@%p36 bra 	$L__BB0_8;
	bra.uni 	$L__BB0_9;
$L__BB0_8:
	div.rn.f32 	%f266, %f271, %f2;
	st.global.f32 	[%rd2], %f266;
	st.global.f32 	[%rd3], %f6;
	mov.f32 	%f267, 0f00000000;
$L__BB0_9:
	add.s32 	%r122, %r122, 1;
	setp.eq.s32 	%p37, %r122, %r5;
	@%p37 bra 	$L__BB0_39;
	bra.uni 	$L__BB0_4;
$L__BB0_10:
	add.f32 	%f113, %f269, %f1;
	fma.rn.f32 	%f18, %f113, %f8, %f7;
	sub.s32 	%r62, %r12, %r126;
	add.s32 	%r20, %r62, 1;
	and.b32  	%r21, %r20, 15;
	setp.lt.u32 	%p26, %r62, 15;
	@%p26 bra 	$L__BB0_13;
	and.b32  	%r63, %r20, -16;
	neg.s32 	%r124, %r63;
$L__BB0_12:
	.pragma "nounroll";
	cvt.rn.f32.s32 	%f114, %r126;
	add.f32 	%f115, %f18, %f114;
	add.f32 	%f116, %f115, %f1;
	cvt.rzi.s32.f32 	%r64, %f116;
	mul.wide.s32 	%rd14, %r64, 4;
	add.s64 	%rd15, %rd1, %rd14;
	ld.global.f32 	%f117, [%rd15];
	add.f32 	%f118, %f271, %f117;
	add.s32 	%r65, %r126, 1;
	cvt.rn.f32.s32 	%f119, %r65;
	add.f32 	%f120, %f18, %f119;
	add.f32 	%f121, %f120, %f1;
	cvt.rzi.s32.f32 	%r66, %f121;
	mul.wide.s32 	%rd16, %r66, 4;
	add.s64 	%rd17, %rd1, %rd16;
	ld.global.f32 	%f122, [%rd17];
	add.f32 	%f123, %f118, %f122;
	add.s32 	%r67, %r126, 2;
	cvt.rn.f32.s32 	%f124, %r67;
	add.f32 	%f125, %f18, %f124;
	add.f32 	%f126, %f125, %f1;
	cvt.rzi.s32.f32 	%r68, %f126;
	mul.wide.s32 	%rd18, %r68, 4;
	add.s64 	%rd19, %rd1, %rd18;
	ld.global.f32 	%f127, [%rd19];
	add.f32 	%f128, %f123, %f127;
	add.s32 	%r69, %r126, 3;
	cvt.rn.f32.s32 	%f129, %r69;
	add.f32 	%f130, %f18, %f129;
	add.f32 	%f131, %f130, %f1;
	cvt.rzi.s32.f32 	%r70, %f131;
	mul.wide.s32 	%rd20, %r70, 4;
	add.s64 	%rd21, %rd1, %rd20;
	ld.global.f32 	%f132, [%rd21];
	add.f32 	%f133, %f128, %f132;
	add.s32 	%r71, %r126, 4;
	cvt.rn.f32.s32 	%f134, %r71;
	add.f32 	%f135, %f18, %f134;
	add.f32 	%f136, %f135, %f1;
	cvt.rzi.s32.f32 	%r72, %f136;
	mul.wide.s32 	%rd22, %r72, 4;
	add.s64 	%rd23, %rd1, %rd22;
	ld.global.f32 	%f137, [%rd23];
	add.f32 	%f138, %f133, %f137;
	add.s32 	%r73, %r126, 5;
	cvt.rn.f32.s32 	%f139, %r73;
	add.f32 	%f140, %f18, %f139;
	add.f32 	%f141, %f140, %f1;
	cvt.rzi.s32.f32 	%r74, %f141;
	mul.wide.s32 	%rd24, %r74, 4;
	add.s64 	%rd25, %rd1, %rd24;
	ld.global.f32 	%f142, [%rd25];
	add.f32 	%f143, %f138, %f142;
	add.s32 	%r75, %r126, 6;
	cvt.rn.f32.s32 	%f144, %r75;
	add.f32 	%f145, %f18, %f144;
	add.f32 	%f146, %f145, %f1;
	cvt.rzi.s32.f32 	%r76, %f146;
	mul.wide.s32 	%rd26, %r76, 4;
	add.s64 	%rd27, %rd1, %rd26;
	ld.global.f32 	%f147, [%rd27];
	add.f32 	%f148, %f143, %f147;
	add.s32 	%r77, %r126, 7;
	cvt.rn.f32.s32 	%f149, %r77;
	add.f32 	%f150, %f18, %f149;
	add.f32 	%f151, %f150, %f1;
	cvt.rzi.s32.f32 	%r78, %f151;
	mul.wide.s32 	%rd28, %r78, 4;
	add.s64 	%rd29, %rd1, %rd28;
	ld.global.f32 	%f152, [%rd29];
	add.f32 	%f153, %f148, %f152;
	add.s32 	%r79, %r126, 8;
	cvt.rn.f32.s32 	%f154, %r79;
	add.f32 	%f155, %f18, %f154;
	add.f32 	%f156, %f155, %f1;
	cvt.rzi.s32.f32 	%r80, %f156;
	mul.wide.s32 	%rd30, %r80, 4;
	add.s64 	%rd31, %rd1, %rd30;
	ld.global.f32 	%f157, [%rd31];
	add.f32 	%f158, %f153, %f157;
	add.s32 	%r81, %r126, 9;
	cvt.rn.f32.s32 	%f159, %r81;
	add.f32 	%f160, %f18, %f159;
	add.f32 	%f161, %f160, %f1;
	cvt.rzi.s32.f32 	%r82, %f161;
	mul.wide.s32 	%rd32, %r82, 4;
	add.s64 	%rd33, %rd1, %rd32;
	ld.global.f32 	%f162, [%rd33];
	add.f32 	%f163, %f158, %f162;
	add.s32 	%r83, %r126, 10;
	cvt.rn.f32.s32 	%f164, %r83;
	add.f32 	%f165, %f18, %f164;
	add.f32 	%f166, %f165, %f1;
	cvt.rzi.s32.f32 	%r84, %f166;
	mul.wide.s32 	%rd34, %r84, 4;
	add.s64 	%rd35, %rd1, %rd34;
	ld.global.f32 	%f167, [%rd35];
	add.f32 	%f168, %f163, %f167;
	add.s32 	%r85, %r126, 11;
	cvt.rn.f32.s32 	%f169, %r85;
	add.f32 	%f170, %f18, %f169;
	add.f32 	%f171, %f170, %f1;
	cvt.rzi.s32.f32 	%r86, %f171;
	mul.wide.s32 	%rd36, %r86, 4;
	add.s64 	%rd37, %rd1, %rd36;
	ld.global.f32 	%f172, [%rd37];
	add.f32 	%f173, %f168, %f172;
	add.s32 	%r87, %r126, 12;
	cvt.rn.f32.s32 	%f174, %r87;
	add.f32 	%f175, %f18, %f174;
	add.f32 	%f176, %f175, %f1;
	cvt.rzi.s32.f32 	%r88, %f176;
	mul.wide.s32 	%rd38, %r88, 4;
	add.s64 	%rd39, %rd1, %rd38;
	ld.global.f32 	%f177, [%rd39];
	add.f32 	%f178, %f173, %f177;
	add.s32 	%r89, %r126, 13;
	cvt.rn.f32.s32 	%f179, %r89;
	add.f32 	%f180, %f18, %f179;
	add.f32 	%f181, %f180, %f1;
	cvt.rzi.s32.f32 	%r90, %f181;
	mul.wide.s32 	%rd40, %r90, 4;
	add.s64 	%rd41, %rd1, %rd40;
	ld.global.f32 	%f182, [%rd41];
	add.f32 	%f183, %f178, %f182;
	add.s32 	%r91, %r126, 14;
	cvt.rn.f32.s32 	%f184, %r91;
	add.f32 	%f185, %f18, %f184;
	add.f32 	%f186, %f185, %f1;
	cvt.rzi.s32.f32 	%r92, %f186;
	mul.wide.s32 	%rd42, %r92, 4;
	add.s64 	%rd43, %rd1, %rd42;
	ld.global.f32 	%f187, [%rd43];
	add.f32 	%f188, %f183, %f187;
	add.s32 	%r93, %r126, 15;
	cvt.rn.f32.s32 	%f189, %r93;
	add.f32 	%f190, %f18, %f189;
	add.f32 	%f191, %f190, %f1;
	cvt.rzi.s32.f32 	%r94, %f191;
	mul.wide.s32 	%rd44, %r94, 4;
	add.s64 	%rd45, %rd1, %rd44;
	ld.global.f32 	%f192, [%rd45];
	add.f32 	%f271, %f188, %f192;
	add.s32 	%r126, %r126, 16;
	add.s32 	%r124, %r124, 16;
	setp.eq.s32 	%p27, %r124, 0;
	@%p27 bra 	$L__BB0_13;
	bra.uni 	$L__BB0_12;
$L__BB0_13:
	setp.eq.s32 	%p28, %r21, 0;
	@%p28 bra 	$L__BB0_6;
	and.b32  	%r24, %r20, 7;
	setp.lt.u32 	%p29, %r21, 8;
	@%p29 bra 	$L__BB0_16;
	cvt.rn.f32.s32 	%f194, %r126;
	add.f32 	%f195, %f18, %f194;
	add.f32 	%f196, %f195, %f1;
	cvt.rzi.s32.f32 	%r95, %f196;
	mul.wide.s32 	%rd46, %r95, 4;
	add.s64 	%rd47, %rd1, %rd46;
	ld.global.f32 	%f197, [%rd47];
	add.f32 	%f198, %f271, %f197;
	add.s32 	%r96, %r126, 1;
	cvt.rn.f32.s32 	%f199, %r96;
	add.f32 	%f200, %f18, %f199;
	add.f32 	%f201, %f200, %f1;
	cvt.rzi.s32.f32 	%r97, %f201;
	mul.wide.s32 	%rd48, %r97, 4;
	add.s64 	%rd49, %rd1, %rd48;
	ld.global.f32 	%f202, [%rd49];
	add.f32 	%f203, %f198, %f202;
	add.s32 	%r98, %r126, 2;
	cvt.rn.f32.s32 	%f204, %r98;
	add.f32 	%f205, %f18, %f204;
	add.f32 	%f206, %f205, %f1;
	cvt.rzi.s32.f32 	%r99, %f206;
	mul.wide.s32 	%rd50, %r99, 4;
	add.s64 	%rd51, %rd1, %rd50;
	ld.global.f32 	%f207, [%rd51];
	add.f32 	%f208, %f203, %f207;
	add.s32 	%r100, %r126, 3;
	cvt.rn.f32.s32 	%f209, %r100;
	add.f32 	%f210, %f18, %f209;
	add.f32 	%f211, %f210, %f1;
	cvt.rzi.s32.f32 	%r101, %f211;
	mul.wide.s32 	%rd52, %r101, 4;
	add.s64 	%rd53, %rd1, %rd52;
	ld.global.f32 	%f212, [%rd53];
	add.f32 	%f213, %f208, %f212;
	add.s32 	%r102, %r126, 4;
	cvt.rn.f32.s32 	%f214, %r102;
	add.f32 	%f215, %f18, %f214;
	add.f32 	%f216, %f215, %f1;
	cvt.rzi.s32.f32 	%r103, %f216;
	mul.wide.s32 	%rd54, %r103, 4;
	add.s64 	%rd55, %rd1, %rd54;
	ld.global.f32 	%f217, [%rd55];
	add.f32 	%f218, %f213, %f217;
	add.s32 	%r104, %r126, 5;
	cvt.rn.f32.s32 	%f219, %r104;
	add.f32 	%f220, %f18, %f219;
	add.f32 	%f221, %f220, %f1;
	cvt.rzi.s32.f32 	%r105, %f221;
	mul.wide.s32 	%rd56, %r105, 4;
	add.s64 	%rd57, %rd1, %rd56;
	ld.global.f32 	%f222, [%rd57];
	add.f32 	%f223, %f218, %f222;
	add.s32 	%r106, %r126, 6;
	cvt.rn.f32.s32 	%f224, %r106;
	add.f32 	%f225, %f18, %f224;
	add.f32 	%f226, %f225, %f1;
	cvt.rzi.s32.f32 	%r107, %f226;
	mul.wide.s32 	%rd58, %r107, 4;
	add.s64 	%rd59, %rd1, %rd58;
	ld.global.f32 	%f227, [%rd59];
	add.f32 	%f228, %f223, %f227;
	add.s32 	%r108, %r126, 7;
	cvt.rn.f32.s32 	%f229, %r108;
	add.f32 	%f230, %f18, %f229;
	add.f32 	%f231, %f230, %f1;
	cvt.rzi.s32.f32 	%r109, %f231;
	mul.wide.s32 	%rd60, %r109, 4;
	add.s64 	%rd61, %rd1, %rd60;
	ld.global.f32 	%f232, [%rd61];
	add.f32 	%f271, %f228, %f232;
	add.s32 	%r126, %r126, 8;
$L__BB0_16:
	setp.eq.s32 	%p30, %r24, 0;
	@%p30 bra 	$L__BB0_6;
	and.b32  	%r27, %r20, 3;
	setp.lt.u32 	%p31, %r24, 4;
	@%p31 bra 	$L__BB0_19;
	cvt.rn.f32.s32 	%f234, %r126;
	add.f32 	%f235, %f18, %f234;
	add.f32 	%f236, %f235, %f1;
	cvt.rzi.s32.f32 	%r110, %f236;
	mul.wide.s32 	%rd62, %r110, 4;
	add.s64 	%rd63, %rd1, %rd62;
	ld.global.f32 	%f237, [%rd63];
	add.f32 	%f238, %f271, %f237;
	add.s32 	%r111, %r126, 1;
	cvt.rn.f32.s32 	%f239, %r111;
	add.f32 	%f240, %f18, %f239;
	add.f32 	%f241, %f240, %f1;
	cvt.rzi.s32.f32 	%r112, %f241;
	mul.wide.s32 	%rd64, %r112, 4;
	add.s64 	%rd65, %rd1, %rd64;
	ld.global.f32 	%f242, [%rd65];
	add.f32 	%f243, %f238, %f242;
	add.s32 	%r113, %r126, 2;
	cvt.rn.f32.s32 	%f244, %r113;
	add.f32 	%f245, %f18, %f244;
	add.f32 	%f246, %f245, %f1;
	cvt.rzi.s32.f32 	%r114, %f246;
	mul.wide.s32 	%rd66, %r114, 4;
	add.s64 	%rd67, %rd1, %rd66;
	ld.global.f32 	%f247, [%rd67];
	add.f32 	%f248, %f243, %f247;
	add.s32 	%r115, %r126, 3;
	cvt.rn.f32.s32 	%f249, %r115;
	add.f32 	%f250, %f18, %f249;
	add.f32 	%f251, %f250, %f1;
	cvt.rzi.s32.f32 	%r116, %f251;
	mul.wide.s32 	%rd68, %r116, 4;
	add.s64 	%rd69, %rd1, %rd68;
	ld.global.f32 	%f252, [%rd69];
	add.f32 	%f271, %f248, %f252;
	add.s32 	%r126, %r126, 4;
$L__BB0_19:
	setp.eq.s32 	%p32, %r27, 0;
	@%p32 bra 	$L__BB0_6;
	cvt.rn.f32.s32 	%f253, %r126;
	add.f32 	%f254, %f18, %f253;
	add.f32 	%f255, %f254, %f1;
	cvt.rzi.s32.f32 	%r117, %f255;
	mul.wide.s32 	%rd70, %r117, 4;
	add.s64 	%rd71, %rd1, %rd70;
	ld.global.f32 	%f256, [%rd71];
	add.f32 	%f271, %f271, %f256;
	setp.eq.s32 	%p33, %r27, 1;
	@%p33 bra 	$L__BB0_6;
	add.s32 	%r118, %r126, 1;
	cvt.rn.f32.s32 	%f257, %r118;
	add.f32 	%f258, %f18, %f257;
	add.f32 	%f259, %f258, %f1;
	cvt.rzi.s32.f32 	%r119, %f259;
	mul.wide.s32 	%rd72, %r119, 4;
	add.s64 	%rd73, %rd1, %rd72;
	ld.global.f32 	%f260, [%rd73];
	add.f32 	%f271, %f271, %f260;
	setp.eq.s32 	%p34, %r27, 2;
	@%p34 bra 	$L__BB0_6;
	add.s32 	%r120, %r126, 2;
	cvt.rn.f32.s32 	%f261, %r120;
	add.f32 	%f262, %f18, %f261;
	add.f32 	%f263, %f262, %f1;
	cvt.rzi.s32.f32 	%r121, %f263;
	mul.wide.s32 	%rd74, %r121, 4;
	add.s64 	%rd75, %rd1, %rd74;
	ld.global.f32 	%f264, [%rd75];
	add.f32 	%f271, %f271, %f264;
	bra.uni 	$L__BB0_6;
$L__BB0_23:
	and.b32  	%r30, %r5, 3;
	setp.lt.u32 	%p10, %r5, 4;
	mov.f32 	%f280, 0fFF800000;
	@%p10 bra 	$L__BB0_34;
	setp.eq.f32 	%p11, %f3, 0f7F800000;
	setp.nan.f32 	%p12, %f3, %f3;
	and.b32  	%r31, %r5, 2147483644;
	mov.f32 	%f100, 0f00000000;
	div.rn.f32 	%f30, %f100, %f2;
	selp.f32 	%f101, 0f00000000, %f4, %p11;
	selp.f32 	%f31, %f5, %f101, %p12;
	mov.b32 	%r129, 0;
	mov.f32 	%f280, 0fFF800000;
$L__BB0_25:
	setp.geu.f32 	%p13, %f280, 0f00000000;
	@%p13 bra 	$L__BB0_27;
	st.global.f32 	[%rd2], %f30;
	st.global.f32 	[%rd3], %f31;
	mov.f32 	%f280, 0f00000000;
$L__BB0_27:
	setp.geu.f32 	%p14, %f280, 0f00000000;
	@%p14 bra 	$L__BB0_29;
	st.global.f32 	[%rd2], %f30;
	st.global.f32 	[%rd3], %f31;
	mov.f32 	%f280, 0f00000000;
$L__BB0_29:
	setp.geu.f32 	%p15, %f280, 0f00000000;
	@%p15 bra 	$L__BB0_31;
	st.global.f32 	[%rd2], %f30;
	st.global.f32 	[%rd3], %f31;
	mov.f32 	%f280, 0f00000000;
$L__BB0_31:
	setp.geu.f32 	%p16, %f280, 0f00000000;
	@%p16 bra 	$L__BB0_33;
	st.global.f32 	[%rd2], %f30;
	st.global.f32 	[%rd3], %f31;
	mov.f32 	%f280, 0f00000000;
$L__BB0_33:
	add.s32 	%r129, %r129, 4;
	setp.ne.s32 	%p17, %r129, %r31;
	@%p17 bra 	$L__BB0_25;
$L__BB0_34:
	setp.eq.s32 	%p18, %r30, 0;
	@%p18 bra 	$L__BB0_39;
	setp.eq.f32 	%p19, %f3, 0f7F800000;
	setp.nan.f32 	%p20, %f3, %f3;
	mov.f32 	%f106, 0f00000000;
	div.rn.f32 	%f38, %f106, %f2;
	selp.f32 	%f107, 0f00000000, %f4, %p19;
	selp.f32 	%f39, %f5, %f107, %p20;
	mov.b32 	%r130, 0;
$L__BB0_36:
	.pragma "nounroll";
	setp.geu.f32 	%p21, %f280, 0f00000000;
	@%p21 bra 	$L__BB0_38;
	st.global.f32 	[%rd2], %f38;
	st.global.f32 	[%rd3], %f39;
	mov.f32 	%f280, 0f00000000;
$L__BB0_38:
	add.s32 	%r130, %r130, 1;
	setp.ne.s32 	%p22, %r130, %r30;
	@%p22 bra 	$L__BB0_36;
$L__BB0_39:
	ret;

}


// ===== COMPILED SASS (sm_100) =====

	.target	sm_100

	.elftype	@"ET_EXEC"


//--------------------- .note.nv.tkinfo           --------------------------
	.section	.note.nv.tkinfo,"",@"SHT_NOTE"
	.sectionflags	@"SHF_NOTE_NV_TKINFO"
	.tkinfo
        /*0018*/ 	.word	0x00000002
        /*0030*/ 	.string	""
        /*0030*/ 	.string	"ptxas"
        /*0030*/ 	.string	"Cuda compilation tools, release 13.0, V13.0.88"
        /*0030*/ 	.string	"Build cuda_13.0.r13.0/compiler.36424714_0"
        /*0030*/ 	.string	"-arch sm_100 -m 64 "



//--------------------- .note.nv.cuinfo           --------------------------
	.section	.note.nv.cuinfo,"",@"SHT_NOTE"
	.sectionflags	@"SHF_NOTE_NV_CUINFO"
        /*0018*/ 	.short	0x0002
        /*001a*/ 	.short	0x0064
        /*001c*/ 	.short	0x0082
	.zero		2


//--------------------- .nv.info                  --------------------------
	.section	.nv.info,"",@"SHT_CUDA_INFO"
	.align	4


	//----- nvinfo : EIATTR_REGCOUNT
	.align		4
        /*0000*/ 	.byte	0x04, 0x2f
        /*0002*/ 	.short	(.L_10 - .L_9)
	.align		4
.L_9:
        /*0004*/ 	.word	index@(empiricalNullFilter)
        /*0008*/ 	.word	0x00000020


	//----- nvinfo : EIATTR_FRAME_SIZE
	.align		4
.L_10:
        /*000c*/ 	.byte	0x04, 0x11
        /*000e*/ 	.short	(.L_12 - .L_11)
	.align		4
.L_11:
        /*0010*/ 	.word	index@($__internal_0_$__cuda_sm3x_div_rn_noftz_f32_slowpath)
        /*0014*/ 	.word	0x00000000


	//----- nvinfo : EIATTR_FRAME_SIZE
	.align		4
.L_12:
        /*0018*/ 	.byte	0x04, 0x11
        /*001a*/ 	.short	(.L_14 - .L_13)
	.align		4
.L_13:
        /*001c*/ 	.word	index@(empiricalNullFilter)
        /*0020*/ 	.word	0x00000000


	//----- nvinfo : EIATTR_MIN_STACK_SIZE
	.align		4
.L_14:
        /*0024*/ 	.byte	0x04, 0x12
        /*0026*/ 	.short	(.L_16 - .L_15)
	.align		4
.L_15:
        /*0028*/ 	.word	index@(empiricalNullFilter)
        /*002c*/ 	.word	0x00000000
.L_16:


//--------------------- .nv.compat                --------------------------
	.section	.nv.compat,"",@"SHT_CUDA_COMPAT_INFO"
	.align	4
        /*0000*/ 	.byte	0x02, 0x09, 0x00, 0x00, 0x02, 0x02, 0x01, 0x00, 0x02, 0x05, 0x05, 0x00, 0x03, 0x07, 0x01, 0x01
        /*0010*/ 	.byte	0x02, 0x03, 0x00, 0x00, 0x02, 0x06, 0x01, 0x00, 0x04, 0x0b, 0x08, 0x00, 0x01, 0x00, 0x00, 0x00
        /*0020*/ 	.byte	0x00, 0x00, 0x00, 0x00


//--------------------- .nv.info.empiricalNullFilter --------------------------
	.section	.nv.info.empiricalNullFilter,"",@"SHT_CUDA_INFO"
	.sectionflags	@""
	.align	4


	//----- nvinfo : EIATTR_CUDA_API_VERSION
	.align		4
        /*0000*/ 	.byte	0x04, 0x37
        /*0002*/ 	.short	(.L_18 - .L_17)
.L_17:
        /*0004*/ 	.word	0x00000082


	//----- nvinfo : EIATTR_KPARAM_INFO
	.align		4
.L_18:
        /*0008*/ 	.byte	0x04, 0x17
        /*000a*/ 	.short	(.L_20 - .L_19)
.L_19:
        /*000c*/ 	.word	0x00000000
        /*0010*/ 	.short	0x0004
        /*0012*/ 	.short	0x0020
        /*0014*/ 	.byte	0x00, 0xf5, 0x21, 0x00


	//----- nvinfo : EIATTR_KPARAM_INFO
	.align		4
.L_20:
        /*0018*/ 	.byte	0x04, 0x17
        /*001a*/ 	.short	(.L_22 - .L_21)
.L_21:
        /*001c*/ 	.word	0x00000000
        /*0020*/ 	.short	0x0003
        /*0022*/ 	.short	0x0018
        /*0024*/ 	.byte	0x00, 0xf5, 0x21, 0x00


	//----- nvinfo : EIATTR_KPARAM_INFO
	.align		4
.L_22:
        /*0028*/ 	.byte	0x04, 0x17
        /*002a*/ 	.short	(.L_24 - .L_23)
.L_23:
        /*002c*/ 	.word	0x00000000
        /*0030*/ 	.short	0x0002
        /*0032*/ 	.short	0x0010
        /*0034*/ 	.byte	0x00, 0xf5, 0x21, 0x00


	//----- nvinfo : EIATTR_KPARAM_INFO
	.align		4
.L_24:
        /*0038*/ 	.byte	0x04, 0x17
        /*003a*/ 	.short	(.L_26 - .L_25)
.L_25:
        /*003c*/ 	.word	0x00000000
        /*0040*/ 	.short	0x0001
        /*0042*/ 	.short	0x0008
        /*0044*/ 	.byte	0x00, 0xf5, 0x21, 0x00


	//----- nvinfo : EIATTR_KPARAM_INFO
	.align		4
.L_26:
        /*0048*/ 	.byte	0x04, 0x17
        /*004a*/ 	.short	(.L_28 - .L_27)
.L_27:
        /*004c*/ 	.word	0x00000000
        /*0050*/ 	.short	0x0000
        /*0052*/ 	.short	0x0000
        /*0054*/ 	.byte	0x00, 0xf5, 0x21, 0x00


	//----- nvinfo : EIATTR_SPARSE_MMA_MASK
	.align		4
.L_28:
        /*0058*/ 	.byte	0x03, 0x50
        /*005a*/ 	.short	0x0000


	//----- nvinfo : EIATTR_MAXREG_COUNT
	.align		4
        /*005c*/ 	.byte	0x03, 0x1b
        /*005e*/ 	.short	0x00ff


	//----- nvinfo : EIATTR_MERCURY_ISA_VERSION
	.align		4
        /*0060*/ 	.byte	0x03, 0x5f
        /*0062*/ 	.short	0x0101


	//----- nvinfo : EIATTR_VRC_CTA_INIT_COUNT
	.align		4
        /*0064*/ 	.byte	0x02, 0x4a
	.zero		1
	.zero		1


	//----- nvinfo : EIATTR_EXIT_INSTR_OFFSETS
	.align		4
        /*0068*/ 	.byte	0x04, 0x1c
        /*006a*/ 	.short	(.L_30 - .L_29)


	//   ....[0]....
.L_29:
        /*006c*/ 	.word	0x000000c0


	//   ....[1]....
        /*0070*/ 	.word	0x000000f0


	//   ....[2]....
        /*0074*/ 	.word	0x000019b0


	//   ....[3]....
        /*0078*/ 	.word	0x00001cd0


	//   ....[4]....
        /*007c*/ 	.word	0x00001e50


	//----- nvinfo : EIATTR_CRS_STACK_SIZE
	.align		4
.L_30:
        /*0080*/ 	.byte	0x04, 0x1e
        /*0082*/ 	.short	(.L_32 - .L_31)
.L_31:
        /*0084*/ 	.word	0x00000000


	//----- nvinfo : EIATTR_CBANK_PARAM_SIZE
	.align		4
.L_32:
        /*0088*/ 	.byte	0x03, 0x19
        /*008a*/ 	.short	0x0028


	//----- nvinfo : EIATTR_PARAM_CBANK
	.align		4
        /*008c*/ 	.byte	0x04, 0x0a
        /*008e*/ 	.short	(.L_34 - .L_33)
	.align		4
.L_33:
        /*0090*/ 	.word	index@(.nv.constant0.empiricalNullFilter)
        /*0094*/ 	.short	0x0380
        /*0096*/ 	.short	0x0028


	//----- nvinfo : EIATTR_SW_WAR
	.align		4
.L_34:
        /*0098*/ 	.byte	0x04, 0x36
        /*009a*/ 	.short	(.L_36 - .L_35)
.L_35:
        /*009c*/ 	.word	0x00000008
.L_36:


//--------------------- .nv.callgraph             --------------------------
	.section	.nv.callgraph,"",@"SHT_CUDA_CALLGRAPH"
	.align	4
	.sectionentsize	8
	.align		4
        /*0000*/ 	.word	0x00000000
	.align		4
        /*0004*/ 	.word	0xffffffff
	.align		4
        /*0008*/ 	.word	0x00000000
	.align		4
        /*000c*/ 	.word	0xfffffffe
	.align		4
        /*0010*/ 	.word	0x00000000
	.align		4
        /*0014*/ 	.word	0xfffffffd
	.align		4
        /*0018*/ 	.word	0x00000000
	.align		4
        /*001c*/ 	.word	0xfffffffc


//--------------------- .nv.constant3             --------------------------
	.section	.nv.constant3,"a",@progbits
	.align	4
.nv.constant3:
	.type		roiWidth,@object
	.size		roiWidth,(roiHeight - roiWidth)
roiWidth:
	.zero		4
	.type		roiHeight,@object
	.size		roiHeight,(cacheWidth - roiHeight)
roiHeight:
	.zero		4
	.type		cacheWidth,@object
	.size		cacheWidth,(cacheHeight - cacheWidth)
cacheWidth:
	.zero		4
	.type		cacheHeight,@object
	.size		cacheHeight,(kernelRadius - cacheHeight)
cacheHeight:
	.zero		4
	.type		kernelRadius,@object
	.size		kernelRadius,(kernelHeight - kernelRadius)
kernelRadius:
	.zero		4
	.type		kernelHeight,@object
	.size		kernelHeight,(nPoints - kernelHeight)
kernelHeight:
	.zero		4
	.type		nPoints,@object
	.size		nPoints,(nInitial - nPoints)
nPoints:
	.zero		4
	.type		nInitial,@object
	.size		nInitial,(nStep - nInitial)
nInitial:
	.zero		4
	.type		nStep,@object
	.size		nStep,(.L_8 - nStep)
nStep:
	.zero		4
.L_8:


//--------------------- .text.empiricalNullFilter --------------------------
	.section	.text.empiricalNullFilter,"ax",@progbits
	.align	128
        .global         empiricalNullFilter
        .type           empiricalNullFilter,@function
        .size           empiricalNullFilter,(.L_x_31 - empiricalNullFilter)
        .other          empiricalNullFilter,@"STO_CUDA_ENTRY STV_DEFAULT"
empiricalNullFilter:
.text.empiricalNullFilter:
[----:B------:R-:W0:Y:S01]  /*0000*/  LDC R1, c[0x0][0x37c] ;  /* 0x0000df00ff017b82 */ /* 0x000e220000000800 */
[----:B------:R-:W1:Y:S07]  /*0010*/  S2R R3, SR_TID.Y ;  /* 0x0000000000037919 */ /* 0x000e6e0000002200 */
[----:B------:R-:W2:Y:S01]  /*0020*/  LDC R5, c[0x0][0x360] ;  /* 0x0000d800ff057b82 */ /* 0x000ea20000000800 */
[----:B------:R-:W3:Y:S01]  /*0030*/  LDCU.64 UR6, c[0x3][URZ] ;  /* 0x00c00000ff0677ac */ /* 0x000ee20008000a00 */
[----:B------:R-:W2:Y:S06]  /*0040*/  S2R R4, SR_TID.X ;  /* 0x0000000000047919 */ /* 0x000eac0000002100 */
[----:B------:R-:W1:Y:S08]  /*0050*/  S2UR UR5, SR_CTAID.Y ;  /* 0x00000000000579c3 */ /* 0x000e700000002600 */
[----:B------:R-:W1:Y:S08]  /*0060*/  LDC R0, c[0x0][0x364] ;  /* 0x0000d900ff007b82 */ /* 0x000e700000000800 */
[----:B------:R-:W2:Y:S01]  /*0070*/  S2UR UR4, SR_CTAID.X ;  /* 0x00000000000479c3 */ /* 0x000ea20000002500 */
[----:B-1----:R-:W-:-:S05]  /*0080*/  IMAD R3, R0, UR5, R3 ;  /* 0x0000000500037c24 */ /* 0x002fca000f8e0203 */
[----:B---3--:R-:W-:Y:S01]  /*0090*/  ISETP.GE.AND P0, PT, R3, UR7, PT ;  /* 0x0000000703007c0c */ /* 0x008fe2000bf06270 */
[----:B--2---:R-:W-:-:S05]  /*00a0*/  IMAD R4, R5, UR4, R4 ;  /* 0x0000000405047c24 */ /* 0x004fca000f8e0204 */
[----:B------:R-:W-:-:S13]  /*00b0*/  ISETP.GE.OR P0, PT, R4, UR6, P0 ;  /* 0x0000000604007c0c */ /* 0x000fda0008706670 */
[----:B0-----:R-:W-:Y:S05]  /*00c0*/  @P0 EXIT ;  /* 0x000000000000094d */ /* 0x001fea0003800000 */
[----:B------:R-:W0:Y:S02]  /*00d0*/  LDC R5, c[0x3][0x1c] ;  /* 0x00c00700ff057b82 */ /* 0x000e240000000800 */
[----:B0-----:R-:W-:-:S13]  /*00e0*/  ISETP.GE.AND P0, PT, R5, 0x1, PT ;  /* 0x000000010500780c */ /* 0x001fda0003f06270 */
[----:B------:R-:W-:Y:S05]  /*00f0*/  @!P0 EXIT ;  /* 0x000000000000894d */ /* 0x000fea0003800000 */
[----:B------:R-:W-:Y:S01]  /*0100*/  FMUL R2, |R2|, 16777216 ;  /* 0x4b80000002027820 */ /* 0x000fe20000400200 */
[----:B------:R-:W-:Y:S01]  /*0110*/  FSETP.GEU.AND P0, PT, |R0|, 1.175494350822287508e-38, PT ;  /* 0x008000000000780b */ /* 0x000fe20003f0e200 */
[----:B------:R-:W-:Y:S01]  /*0120*/  HFMA2 R12, -RZ, RZ, 0.771484375, 0.21533203125 ;  /* 0x3a2c32e4ff0c7431 */ /* 0x000fe200000001ff */
[----:B------:R-:W0:Y:S01]  /*0130*/  LDCU.64 UR4, c[0x3][0x10] ;  /* 0x00c00200ff0477ac */ /* 0x000e220008000a00 */
[----:B------:R-:W1:Y:S01]  /*0140*/  LDC.64 R14, c[0x0][0x3a0] ;  /* 0x0000e800ff0e7b82 */ /* 0x000e620000000a00 */
[----:B------:R-:W-:Y:S01]  /*0150*/  FSEL R2, R2, |R1|, !P0 ;  /* 0x4000000102027208 */ /* 0x000fe20004000000 */
[----:B------:R-:W2:Y:S03]  /*0160*/  LDCU UR7, c[0x3][0x18] ;  /* 0x00c00300ff0777ac */ /* 0x000ea60008000800 */
[----:B------:R-:W-:Y:S01]  /*0170*/  IADD3 R6, PT, PT, R2, -0x3f3504f3, RZ ;  /* 0xc0cafb0d02067810 */ /* 0x000fe20007ffe0ff */
[----:B------:R-:W3:Y:S03]  /*0180*/  LDCU.64 UR8, c[0x0][0x358] ;  /* 0x00006b00ff0877ac */ /* 0x000ee60008000a00 */
[----:B------:R-:W-:-:S04]  /*0190*/  LOP3.LUT R7, R6, 0xff800000, RZ, 0xc0, !PT ;  /* 0xff80000006077812 */ /* 0x000fc800078ec0ff */
[-C--:B------:R-:W-:Y:S02]  /*01a0*/  IADD3 R2, PT, PT, R2, -R7.reuse, RZ ;  /* 0x8000000702027210 */ /* 0x080fe40007ffe0ff */
[----:B------:R-:W-:Y:S01]  /*01b0*/  I2FP.F32.S32 R7, R7 ;  /* 0x0000000700077245 */ /* 0x000fe20000201400 */
[----:B0-----:R-:W-:Y:S02]  /*01c0*/  UISETP.GE.AND UP0, UPT, UR5, 0x1, UPT ;  /* 0x000000010500788c */ /* 0x001fe4000bf06270 */
[C---:B------:R-:W-:Y:S01]  /*01d0*/  FADD R8, R2.reuse, 1 ;  /* 0x3f80000002087421 */ /* 0x040fe20000000000 */
[----:B------:R-:W-:Y:S01]  /*01e0*/  FADD R6, R2, -1 ;  /* 0xbf80000002067421 */ /* 0x000fe20000000000 */
[----:B------:R-:W-:-:S03]  /*01f0*/  FSEL R2, RZ, -24, P0 ;  /* 0xc1c00000ff027808 */ /* 0x000fc60000000000 */
[----:B------:R-:W-:Y:S01]  /*0200*/  FADD R9, R6, R6 ;  /* 0x0000000606097221 */ /* 0x000fe20000000000 */
[----:B------:R-:W0:Y:S01]  /*0210*/  MUFU.RCP R8, R8 ;  /* 0x0000000800087308 */ /* 0x000e220000001000 */
[----:B------:R-:W-:Y:S02]  /*0220*/  FFMA R2, R7, 1.1920928955078125e-07, R2 ;  /* 0x3400000007027823 */ /* 0x000fe40000000002 */
[----:B0-----:R-:W-:-:S04]  /*0230*/  FMUL R9, R8, R9 ;  /* 0x0000000908097220 */ /* 0x001fc80000400000 */
[----:B------:R-:W-:Y:S01]  /*0240*/  FADD R10, R6, -R9 ;  /* 0x80000009060a7221 */ /* 0x000fe20000000000 */
[CC--:B------:R-:W-:Y:S01]  /*0250*/  FMUL R7, R9.reuse, R9.reuse ;  /* 0x0000000909077220 */ /* 0x0c0fe20000400000 */
[----:B------:R-:W-:Y:S02]  /*0260*/  FFMA R13, R9, 1.4426950216293334961, R2 ;  /* 0x3fb8aa3b090d7823 */ /* 0x000fe40000000002 */
[----:B------:R-:W-:Y:S01]  /*0270*/  FADD R11, R10, R10 ;  /* 0x0000000a0a0b7221 */ /* 0x000fe20000000000 */
[C---:B------:R-:W-:Y:S01]  /*0280*/  FFMA R10, R7.reuse, R12, 0.0032181653659790754318 ;  /* 0x3b52e7db070a7423 */ /* 0x040fe2000000000c */
[----:B------:R-:W-:Y:S02]  /*0290*/  FADD R2, R2, -R13 ;  /* 0x8000000d02027221 */ /* 0x000fe40000000000 */
[----:B------:R-:W-:Y:S01]  /*02a0*/  FFMA R11, R6, -R9, R11 ;  /* 0x80000009060b7223 */ /* 0x000fe2000000000b */
[----:B------:R-:W-:Y:S01]  /*02b0*/  FFMA R10, R7, R10, 0.018033718690276145935 ;  /* 0x3c93bb73070a7423 */ /* 0x000fe2000000000a */
[----:B------:R-:W-:-:S02]  /*02c0*/  FFMA R2, R9, 1.4426950216293334961, R2 ;  /* 0x3fb8aa3b09027823 */ /* 0x000fc40000000002 */
[----:B------:R-:W-:Y:S01]  /*02d0*/  FMUL R11, R8, R11 ;  /* 0x0000000b080b7220 */ /* 0x000fe20000400000 */
[----:B------:R-:W-:-:S03]  /*02e0*/  FFMA R10, R7, R10, 0.12022458761930465698 ;  /* 0x3df6384f070a7423 */ /* 0x000fc6000000000a */
[----:B------:R-:W-:Y:S01]  /*02f0*/  FFMA R2, R11, 1.4426950216293334961, R2 ;  /* 0x3fb8aa3b0b027823 */ /* 0x000fe20000000002 */
[----:B------:R-:W-:-:S03]  /*0300*/  FMUL R10, R7, R10 ;  /* 0x0000000a070a7220 */ /* 0x000fc60000400000 */
[----:B------:R-:W-:Y:S01]  /*0310*/  FFMA R2, R9, 1.9251366722983220825e-08, R2 ;  /* 0x32a55e3409027823 */ /* 0x000fe20000000002 */
[----:B------:R-:W-:-:S04]  /*0320*/  FMUL R6, R10, 3 ;  /* 0x404000000a067820 */ /* 0x000fc80000400000 */
[----:B------:R-:W-:-:S04]  /*0330*/  FFMA R11, R11, R6, R2 ;  /* 0x000000060b0b7223 */ /* 0x000fc80000000002 */
[----:B------:R-:W-:Y:S01]  /*0340*/  FFMA R10, R9, R10, R11 ;  /* 0x0000000a090a7223 */ /* 0x000fe2000000000b */
[----:B------:R-:W-:-:S03]  /*0350*/  MOV R11, 0x391fcb8e ;  /* 0x391fcb8e000b7802 */ /* 0x000fc60000000f00 */
[----:B------:R-:W-:-:S04]  /*0360*/  FADD R7, R13, R10 ;  /* 0x0000000a0d077221 */ /* 0x000fc80000000000 */
[----:B------:R-:W-:Y:S01]  /*0370*/  FMUL R2, R7, -0.5 ;  /* 0xbf00000007027820 */ /* 0x000fe20000400000 */
[----:B------:R-:W-:-:S03]  /*0380*/  FADD R13, -R13, R7 ;  /* 0x000000070d0d7221 */ /* 0x000fc60000000100 */
[----:B------:R-:W0:Y:S01]  /*0390*/  FRND R9, R2 ;  /* 0x0000000200097307 */ /* 0x000e220000201000 */
[----:B------:R-:W-:Y:S01]  /*03a0*/  FADD R13, R10, -R13 ;  /* 0x8000000d0a0d7221 */ /* 0x000fe20000000000 */
[----:B------:R-:W-:Y:S01]  /*03b0*/  FFMA R6, R7, -0.5, -R2 ;  /* 0xbf00000007067823 */ /* 0x000fe20000000802 */
[----:B------:R-:W-:-:S03]  /*03c0*/  FSETP.GEU.AND P1, PT, R2, RZ, PT ;  /* 0x000000ff0200720b */ /* 0x000fc60003f2e000 */
[----:B------:R-:W-:Y:S02]  /*03d0*/  FFMA R6, R13, -0.5, R6 ;  /* 0xbf0000000d067823 */ /* 0x000fe40000000006 */
[----:B------:R-:W4:Y:S01]  /*03e0*/  LDC.64 R12, c[0x0][0x398] ;  /* 0x0000e600ff0c7b82 */ /* 0x000f220000000a00 */
[----:B------:R-:W5:Y:S01]  /*03f0*/  F2I.NTZ R8, R2 ;  /* 0x0000000200087305 */ /* 0x000f620000203100 */
[----:B0-----:R-:W-:Y:S01]  /*0400*/  FADD R7, R2, -R9 ;  /* 0x8000000902077221 */ /* 0x001fe20000000000 */
[----:B------:R-:W-:-:S03]  /*0410*/  FSETP.GT.AND P0, PT, R9, RZ, PT ;  /* 0x000000ff0900720b */ /* 0x000fc60003f04000 */
[----:B------:R-:W-:Y:S01]  /*0420*/  FADD R6, R6, R7 ;  /* 0x0000000706067221 */ /* 0x000fe20000000000 */
[----:B------:R-:W-:Y:S02]  /*0430*/  SEL R9, RZ, 0x83000000, P0 ;  /* 0x83000000ff097807 */ /* 0x000fe40000000000 */
[----:B------:R-:W-:Y:S01]  /*0440*/  FSETP.GT.AND P0, PT, |R2|, 152, PT ;  /* 0x431800000200780b */ /* 0x000fe20003f04200 */
[----:B------:R-:W-:Y:S01]  /*0450*/  FFMA R7, R6, R11, 0.0013391353422775864601 ;  /* 0x3aaf85ed06077423 */ /* 0x000fe2000000000b */
[----:B------:R-:W-:Y:S02]  /*0460*/  IADD3 R10, PT, PT, R9, 0x7f000000, RZ ;  /* 0x7f000000090a7810 */ /* 0x000fe40007ffe0ff */
[----:B-----5:R-:W-:Y:S01]  /*0470*/  LEA R9, R8, -R9, 0x17 ;  /* 0x8000000908097211 */ /* 0x020fe200078eb8ff */
[----:B------:R-:W-:-:S04]  /*0480*/  FFMA R7, R6, R7, 0.0096188392490148544312 ;  /* 0x3c1d985606077423 */ /* 0x000fc80000000007 */
[----:B------:R-:W-:-:S04]  /*0490*/  FFMA R7, R6, R7, 0.055503588169813156128 ;  /* 0x3d6357bb06077423 */ /* 0x000fc80000000007 */
[----:B------:R-:W-:-:S04]  /*04a0*/  FFMA R7, R6, R7, 0.24022644758224487305 ;  /* 0x3e75fdec06077423 */ /* 0x000fc80000000007 */
[----:B------:R-:W-:-:S04]  /*04b0*/  FFMA R7, R6, R7, 0.69314718246459960938 ;  /* 0x3f31721806077423 */ /* 0x000fc80000000007 */
[----:B------:R-:W-:-:S04]  /*04c0*/  FFMA R7, R6, R7, 1 ;  /* 0x3f80000006077423 */ /* 0x000fc80000000007 */
[----:B------:R-:W-:Y:S01]  /*04d0*/  FMUL R10, R7, R10 ;  /* 0x0000000a070a7220 */ /* 0x000fe20000400000 */
[----:B------:R-:W-:-:S03]  /*04e0*/  IMAD R7, R3, UR6, R4 ;  /* 0x0000000603077c24 */ /* 0x000fc6000f8e0204 */
[----:B------:R-:W-:Y:S01]  /*04f0*/  FMUL R2, R10, R9 ;  /* 0x000000090a027220 */ /* 0x000fe20000400000 */
[----:B----4-:R-:W-:Y:S01]  /*0500*/  IMAD.WIDE R12, R7, 0x4, R12 ;  /* 0x00000004070c7825 */ /* 0x010fe200078e020c */
[----:B------:R-:W-:-:S03]  /*0510*/  @P0 FSEL R2, RZ, +INF , !P1 ;  /* 0x7f800000ff020808 */ /* 0x000fc60004800000 */
[----:B-1----:R-:W-:-:S04]  /*0520*/  IMAD.WIDE R14, R7, 0x4, R14 ;  /* 0x00000004070e7825 */ /* 0x002fc800078e020e */
[----:B------:R-:W-:Y:S01]  /*0530*/  FADD R7, R0, -0.5 ;  /* 0xbf00000000077421 */ /* 0x000fe20000000000 */
[----:B--2---:R-:W-:Y:S01]  /*0540*/  I2FP.F32.S32 R0, UR7 ;  /* 0x0000000700007c45 */ /* 0x004fe20008201400 */
[----:B---3--:R-:W-:Y:S06]  /*0550*/  BRA.U !UP0, `(.L_x_0) ;  /* 0x0000001508207547 */ /* 0x008fec000b800000 */
[----:B------:R-:W0:Y:S01]  /*0560*/  LDCU UR7, c[0x3][0x8] ;  /* 0x00c00100ff0777ac */ /* 0x000e220008000800 */
[C---:B------:R-:W-:Y:S02]  /*0570*/  FSETP.NEU.AND P1, PT, |R0|.reuse, +INF , PT ;  /* 0x7f8000000000780b */ /* 0x040fe40003f2d200 */
[----:B------:R-:W-:Y:S01]  /*0580*/  FSETP.NAN.AND P0, PT, |R0|, |R0|, PT ;  /* 0x400000000000720b */ /* 0x000fe20003f08200 */
[----:B------:R-:W-:Y:S01]  /*0590*/  USHF.L.U32 UR6, UR5, 0x1, URZ ;  /* 0x0000000105067899 */ /* 0x000fe200080006ff */
[----:B------:R-:W-:Y:S02]  /*05a0*/  FSEL R2, R2, RZ, P1 ;  /* 0x000000ff02027208 */ /* 0x000fe40000800000 */
[----:B------:R-:W-:Y:S01]  /*05b0*/  IADD3 R5, PT, PT, R3, -UR4, RZ ;  /* 0x8000000403057c10 */ /* 0x000fe2000fffe0ff */
[----:B------:R-:W-:Y:S01]  /*05c0*/  UMOV UR5, URZ ;  /* 0x000000ff00057c82 */ /* 0x000fe20008000000 */
[----:B------:R-:W-:Y:S02]  /*05d0*/  FSEL R2, R7, R2, P0 ;  /* 0x0000000207027208 */ /* 0x000fe40000000000 */
[----:B------:R-:W-:-:S02]  /*05e0*/  I2FP.F32.S32 R4, R4 ;  /* 0x0000000400047245 */ /* 0x000fc40000201400 */
[----:B------:R-:W-:Y:S02]  /*05f0*/  I2FP.F32.S32 R5, R5 ;  /* 0x0000000500057245 */ /* 0x000fe40000201400 */
[----:B------:R-:W-:Y:S01]  /*0600*/  I2FP.F32.S32 R3, UR4 ;  /* 0x0000000400037c45 */ /* 0x000fe20008201400 */
[----:B------:R-:W-:Y:S01]  /*0610*/  UMOV UR4, 0xff800000 ;  /* 0xff80000000047882 */ /* 0x000fe20000000000 */
[----:B0-----:R-:W-:-:S07]  /*0620*/  I2FP.F32.S32 R7, UR7 ;  /* 0x0000000700077c45 */ /* 0x001fce0008201400 */
.L_x_10:
[----:B------:R-:W-:Y:S01]  /*0630*/  HFMA2 R27, -RZ, RZ, 0, 0 ;  /* 0x00000000ff1b7431 */ /* 0x000fe200000001ff */
[----:B------:R-:W-:Y:S02]  /*0640*/  MOV R8, RZ ;  /* 0x000000ff00087202 */ /* 0x000fe40000000f00 */
[----:B0-----:R-:W-:-:S07]  /*0650*/  MOV R10, R5 ;  /* 0x00000005000a7202 */ /* 0x001fce0000000f00 */
.L_x_6:
[----:B------:R-:W0:Y:S02]  /*0660*/  LDC.64 R16, c[0x0][0x390] ;  /* 0x0000e400ff107b82 */ /* 0x000e240000000a00 */
[----:B0-----:R-:W-:-:S05]  /*0670*/  IMAD.WIDE.U32 R16, R8, 0x4, R16 ;  /* 0x0000000408107825 */ /* 0x001fca00078e0010 */
[----:B------:R-:W2:Y:S04]  /*0680*/  LDG.E R25, desc[UR8][R16.64] ;  /* 0x0000000810197981 */ /* 0x000ea8000c1e1900 */
[----:B------:R-:W2:Y:S01]  /*0690*/  LDG.E R6, desc[UR8][R16.64+0x4] ;  /* 0x0000040810067981 */ /* 0x000ea2000c1e1900 */
[----:B------:R-:W-:-:S04]  /*06a0*/  IADD3 R8, PT, PT, R8, 0x2, RZ ;  /* 0x0000000208087810 */ /* 0x000fc80007ffe0ff */
[----:B------:R-:W-:Y:S02]  /*06b0*/  ISETP.GE.AND P0, PT, R8, UR6, PT ;  /* 0x0000000608007c0c */ /* 0x000fe4000bf06270 */
[----:B--2---:R-:W-:-:S13]  /*06c0*/  ISETP.GE.AND P1, PT, R6, R25, PT ;  /* 0x000000190600720c */ /* 0x004fda0003f26270 */
[----:B------:R-:W-:Y:S05]  /*06d0*/  @!P1 BRA `(.L_x_1) ;  /* 0x0000001000589947 */ /* 0x000fea0003800000 */
[----:B------:R-:W-:Y:S01]  /*06e0*/  IADD3 R6, PT, PT, R6, -R25, RZ ;  /* 0x8000001906067210 */ /* 0x000fe20007ffe0ff */
[----:B------:R-:W-:-:S03]  /*06f0*/  FADD R24, R10, R3 ;  /* 0x000000030a187221 */ /* 0x000fc60000000000 */
[C---:B------:R-:W-:Y:S01]  /*0700*/  ISETP.GE.U32.AND P1, PT, R6.reuse, 0xf, PT ;  /* 0x0000000f0600780c */ /* 0x040fe20003f26070 */
[----:B------:R-:W-:Y:S01]  /*0710*/  FFMA R24, R7, R24, R4 ;  /* 0x0000001807187223 */ /* 0x000fe20000000004 */
[----:B------:R-:W-:-:S04]  /*0720*/  IADD3 R11, PT, PT, R6, 0x1, RZ ;  /* 0x00000001060b7810 */ /* 0x000fc80007ffe0ff */
[----:B------:R-:W-:-:S04]  /*0730*/  LOP3.LUT R9, R11, 0xf, RZ, 0xc0, !PT ;  /* 0x0000000f0b097812 */ /* 0x000fc800078ec0ff */
[----:B------:R-:W-:-:S03]  /*0740*/  ISETP.NE.AND P2, PT, R9, RZ, PT ;  /* 0x000000ff0900720c */ /* 0x000fc60003f45270 */
[----:B------:R-:W-:Y:S10]  /*0750*/  @!P1 BRA `(.L_x_2) ;  /* 0x0000000800189947 */ /* 0x000ff40003800000 */
[----:B------:R-:W0:Y:S01]  /*0760*/  LDC.64 R16, c[0x0][0x380] ;  /* 0x0000e000ff107b82 */ /* 0x000e220000000a00 */
[----:B------:R-:W-:-:S04]  /*0770*/  LOP3.LUT R28, R11, 0xfffffff0, RZ, 0xc0, !PT ;  /* 0xfffffff00b1c7812 */ /* 0x000fc800078ec0ff */
[----:B------:R-:W-:-:S07]  /*0780*/  IADD3 R28, PT, PT, -R28, RZ, RZ ;  /* 0x000000ff1c1c7210 */ /* 0x000fce0007ffe1ff */
.L_x_3:
[----:B------:R-:W-:Y:S01]  /*0790*/  I2FP.F32.S32 R19, R25 ;  /* 0x0000001900137245 */ /* 0x000fe20000201400 */
[----:B------:R-:W-:-:S04]  /*07a0*/  VIADD R20, R25, 0x1 ;  /* 0x0000000119147836 */ /* 0x000fc80000000000 */
[----:B------:R-:W-:Y:S01]  /*07b0*/  FADD R6, R24, R19 ;  /* 0x0000001318067221 */ /* 0x000fe20000000000 */
[----:B------:R-:W-:-:S03]  /*07c0*/  I2FP.F32.S32 R21, R20 ;  /* 0x0000001400157245 */ /* 0x000fc60000201400 */
[----:B------:R-:W-:Y:S01]  /*07d0*/  FADD R6, R6, R3 ;  /* 0x0000000306067221 */ /* 0x000fe20000000000 */
[C---:B------:R-:W-:Y:S01]  /*07e0*/  IADD3 R22, PT, PT, R25.reuse, 0x2, RZ ;  /* 0x0000000219167810 */ /* 0x040fe20007ffe0ff */
[----:B------:R-:W-:Y:S02]  /*07f0*/  FADD R20, R24, R21 ;  /* 0x0000001518147221 */ /* 0x000fe40000000000 */
[----:B------:R1:W0:Y:S01]  /*0800*/  F2I.TRUNC.NTZ R19, R6 ;  /* 0x0000000600137305 */ /* 0x000222000020f100 */
[----:B------:R-:W-:Y:S01]  /*0810*/  I2FP.F32.S32 R21, R22 ;  /* 0x0000001600157245 */ /* 0x000fe20000201400 */
[----:B------:R-:W-:Y:S01]  /*0820*/  FADD R20, R20, R3 ;  /* 0x0000000314147221 */ /* 0x000fe20000000000 */
[----:B------:R-:W-:-:S03]  /*0830*/  IADD3 R29, PT, PT, R25, 0x3, RZ ;  /* 0x00000003191d7810 */ /* 0x000fc60007ffe0ff */
[----:B------:R-:W-:Y:S02]  /*0840*/  FADD R22, R24, R21 ;  /* 0x0000001518167221 */ /* 0x000fe40000000000 */
[----:B------:R-:W2:Y:S01]  /*0850*/  F2I.TRUNC.NTZ R23, R20 ;  /* 0x0000001400177305 */ /* 0x000ea2000020f100 */
[----:B------:R-:W-:Y:S01]  /*0860*/  I2FP.F32.S32 R21, R29 ;  /* 0x0000001d00157245 */ /* 0x000fe20000201400 */
[----:B------:R-:W-:-:S04]  /*0870*/  FADD R29, R22, R3 ;  /* 0x00000003161d7221 */ /* 0x000fc80000000000 */
[----:B-1----:R-:W-:Y:S01]  /*0880*/  FADD R6, R24, R21 ;  /* 0x0000001518067221 */ /* 0x002fe20000000000 */
[----:B0-----:R-:W-:Y:S01]  /*0890*/  IMAD.WIDE R18, R19, 0x4, R16 ;  /* 0x0000000413127825 */ /* 0x001fe200078e0210 */
[----:B------:R-:W0:Y:S03]  /*08a0*/  F2I.TRUNC.NTZ R29, R29 ;  /* 0x0000001d001d7305 */ /* 0x000e26000020f100 */
[----:B------:R-:W-:Y:S01]  /*08b0*/  FADD R6, R6, R3 ;  /* 0x0000000306067221 */ /* 0x000fe20000000000 */
[----:B------:R2:W3:Y:S04]  /*08c0*/  LDG.E R26, desc[UR8][R18.64] ;  /* 0x00000008121a7981 */ /* 0x0004e8000c1e1900 */
[----:B------:R1:W4:Y:S01]  /*08d0*/  F2I.TRUNC.NTZ R21, R6 ;  /* 0x0000000600157305 */ /* 0x000322000020f100 */
[----:B--2---:R-:W-:-:S05]  /*08e0*/  IMAD.WIDE R18, R23, 0x4, R16 ;  /* 0x0000000417127825 */ /* 0x004fca00078e0210 */
[----:B-1----:R1:W2:Y:S01]  /*08f0*/  LDG.E R6, desc[UR8][R18.64] ;  /* 0x0000000812067981 */ /* 0x0022a2000c1e1900 */
[----:B0-----:R-:W-:-:S04]  /*0900*/  IMAD.WIDE R22, R29, 0x4, R16 ;  /* 0x000000041d167825 */ /* 0x001fc800078e0210 */
[----:B----4-:R-:W-:Y:S02]  /*0910*/  IMAD.WIDE R20, R21, 0x4, R16 ;  /* 0x0000000415147825 */ /* 0x010fe400078e0210 */
[----:B------:R-:W4:Y:S01]  /*0920*/  LDG.E R22, desc[UR8][R22.64] ;  /* 0x0000000816167981 */ /* 0x000f22000c1e1900 */
[----:B-1----:R-:W-:-:S04]  /*0930*/  IADD3 R18, PT, PT, R25, 0x4, RZ ;  /* 0x0000000419127810 */ /* 0x002fc80007ffe0ff */
[----:B------:R-:W-:Y:S01]  /*0940*/  I2FP.F32.S32 R19, R18 ;  /* 0x0000001200137245 */ /* 0x000fe20000201400 */
[----:B------:R-:W5:Y:S04]  /*0950*/  LDG.E R23, desc[UR8][R20.64] ;  /* 0x0000000814177981 */ /* 0x000f68000c1e1900 */
[----:B------:R-:W-:-:S04]  /*0960*/  FADD R29, R24, R19 ;  /* 0x00000013181d7221 */ /* 0x000fc80000000000 */
[----:B------:R-:W-:-:S06]  /*0970*/  FADD R29, R29, R3 ;  /* 0x000000031d1d7221 */ /* 0x000fcc0000000000 */
[----:B------:R-:W0:Y:S02]  /*0980*/  F2I.TRUNC.NTZ R29, R29 ;  /* 0x0000001d001d7305 */ /* 0x000e24000020f100 */
[----:B0-----:R-:W-:-:S06]  /*0990*/  IMAD.WIDE R18, R29, 0x4, R16 ;  /* 0x000000041d127825 */ /* 0x001fcc00078e0210 */
[----:B------:R0:W5:Y:S02]  /*09a0*/  LDG.E R18, desc[UR8][R18.64] ;  /* 0x0000000812127981 */ /* 0x000164000c1e1900 */
[----:B0-----:R-:W-:-:S04]  /*09b0*/  IADD3 R19, PT, PT, R25, 0x5, RZ ;  /* 0x0000000519137810 */ /* 0x001fc80007ffe0ff */
[----:B------:R-:W-:-:S05]  /*09c0*/  I2FP.F32.S32 R19, R19 ;  /* 0x0000001300137245 */ /* 0x000fca0000201400 */
[----:B------:R-:W-:-:S04]  /*09d0*/  FADD R20, R24, R19 ;  /* 0x0000001318147221 */ /* 0x000fc80000000000 */
[----:B------:R-:W-:-:S04]  /*09e0*/  FADD R20, R20, R3 ;  /* 0x0000000314147221 */ /* 0x000fc80000000000 */
[----:B------:R-:W0:Y:S02]  /*09f0*/  F2I.TRUNC.NTZ R21, R20 ;  /* 0x0000001400157305 */ /* 0x000e24000020f100 */
[----:B0-----:R-:W-:-:S05]  /*0a00*/  IMAD.WIDE R20, R21, 0x4, R16 ;  /* 0x0000000415147825 */ /* 0x001fca00078e0210 */
[----:B------:R0:W5:Y:S01]  /*0a10*/  LDG.E R29, desc[UR8][R20.64] ;  /* 0x00000008141d7981 */ /* 0x000162000c1e1900 */
[----:B---3--:R-:W-:-:S04]  /*0a20*/  FADD R27, R26, R27 ;  /* 0x0000001b1a1b7221 */ /* 0x008fc80000000000 */
[----:B--2---:R-:W-:Y:S01]  /*0a30*/  FADD R27, R27, R6 ;  /* 0x000000061b1b7221 */ /* 0x004fe20000000000 */
[----:B------:R-:W-:-:S03]  /*0a40*/  IADD3 R6, PT, PT, R25, 0x6, RZ ;  /* 0x0000000619067810 */ /* 0x000fc60007ffe0ff */
[----:B----4-:R-:W-:Y:S01]  /*0a50*/  FADD R22, R27, R22 ;  /* 0x000000161b167221 */ /* 0x010fe20000000000 */
[----:B------:R-:W-:-:S03]  /*0a60*/  I2FP.F32.S32 R27, R6 ;  /* 0x00000006001b7245 */ /* 0x000fc60000201400 */
[----:B-----5:R-:W-:Y:S01]  /*0a70*/  FADD R19, R22, R23 ;  /* 0x0000001716137221 */ /* 0x020fe20000000000 */
[----:B------:R-:W-:Y:S01]  /*0a80*/  IADD3 R22, PT, PT, R25, 0x7, RZ ;  /* 0x0000000719167810 */ /* 0x000fe20007ffe0ff */
[----:B------:R-:W-:-:S03]  /*0a90*/  FADD R6, R24, R27 ;  /* 0x0000001b18067221 */ /* 0x000fc60000000000 */
[----:B------:R-:W-:Y:S02]  /*0aa0*/  I2FP.F32.S32 R23, R22 ;  /* 0x0000001600177245 */ /* 0x000fe40000201400 */
[C---:B------:R-:W-:Y:S01]  /*0ab0*/  IADD3 R22, PT, PT, R25.reuse, 0x8, RZ ;  /* 0x0000000819167810 */ /* 0x040fe20007ffe0ff */
[----:B------:R-:W-:Y:S02]  /*0ac0*/  FADD R27, R6, R3 ;  /* 0x00000003061b7221 */ /* 0x000fe40000000000 */
[----:B------:R-:W-:Y:S01]  /*0ad0*/  FADD R6, R24, R23 ;  /* 0x0000001718067221 */ /* 0x000fe20000000000 */
[----:B0-----:R-:W-:Y:S02]  /*0ae0*/  I2FP.F32.S32 R21, R22 ;  /* 0x0000001600157245 */ /* 0x001fe40000201400 */
[----:B------:R-:W-:Y:S01]  /*0af0*/  IADD3 R22, PT, PT, R25, 0x9, RZ ;  /* 0x0000000919167810 */ /* 0x000fe20007ffe0ff */
[----:B------:R-:W-:Y:S02]  /*0b00*/  FADD R20, R6, R3 ;  /* 0x0000000306147221 */ /* 0x000fe40000000000 */
[----:B------:R-:W-:Y:S01]  /*0b10*/  FADD R6, R24, R21 ;  /* 0x0000001518067221 */ /* 0x000fe20000000000 */
[----:B------:R-:W-:-:S03]  /*0b20*/  I2FP.F32.S32 R21, R22 ;  /* 0x0000001600157245 */ /* 0x000fc60000201400 */
[----:B------:R-:W-:Y:S02]  /*0b30*/  FADD R6, R6, R3 ;  /* 0x0000000306067221 */ /* 0x000fe40000000000 */
[----:B------:R-:W-:Y:S02]  /*0b40*/  FADD R22, R24, R21 ;  /* 0x0000001518167221 */ /* 0x000fe40000000000 */
[----:B------:R0:W1:Y:S02]  /*0b50*/  F2I.TRUNC.NTZ R21, R6 ;  /* 0x0000000600157305 */ /* 0x000064000020f100 */
[----:B0-----:R-:W-:Y:S01]  /*0b60*/  FADD R6, R19, R18 ;  /* 0x0000001213067221 */ /* 0x001fe20000000000 */
[----:B------:R-:W-:-:S05]  /*0b70*/  FADD R19, R22, R3 ;  /* 0x0000000316137221 */ /* 0x000fca0000000000 */
[----:B------:R1:W0:Y:S08]  /*0b80*/  F2I.TRUNC.NTZ R23, R20 ;  /* 0x0000001400177305 */ /* 0x000230000020f100 */
[----:B------:R-:W2:Y:S01]  /*0b90*/  F2I.TRUNC.NTZ R19, R19 ;  /* 0x0000001300137305 */ /* 0x000ea2000020f100 */
[----:B-1----:R-:W-:-:S04]  /*0ba0*/  IMAD.WIDE R20, R21, 0x4, R16 ;  /* 0x0000000415147825 */ /* 0x002fc800078e0210 */
[--C-:B0-----:R-:W-:Y:S02]  /*0bb0*/  IMAD.WIDE R22, R23, 0x4, R16.reuse ;  /* 0x0000000417167825 */ /* 0x101fe400078e0210 */
[----:B------:R-:W3:Y:S01]  /*0bc0*/  LDG.E R20, desc[UR8][R20.64] ;  /* 0x0000000814147981 */ /* 0x000ee2000c1e1900 */
[----:B------:R-:W0:Y:S03]  /*0bd0*/  F2I.TRUNC.NTZ R27, R27 ;  /* 0x0000001b001b7305 */ /* 0x000e26000020f100 */
[----:B------:R-:W4:Y:S01]  /*0be0*/  LDG.E R22, desc[UR8][R22.64] ;  /* 0x0000000816167981 */ /* 0x000f22000c1e1900 */
[----:B--2---:R-:W-:-:S05]  /*0bf0*/  IMAD.WIDE R18, R19, 0x4, R16 ;  /* 0x0000000413127825 */ /* 0x004fca00078e0210 */
[----:B------:R1:W2:Y:S02]  /*0c00*/  LDG.E R21, desc[UR8][R18.64] ;  /* 0x0000000812157981 */ /* 0x0002a4000c1e1900 */
[----:B-1----:R-:W-:-:S04]  /*0c10*/  IADD3 R18, PT, PT, R25, 0xa, RZ ;  /* 0x0000000a19127810 */ /* 0x002fc80007ffe0ff */
[----:B------:R-:W-:-:S05]  /*0c20*/  I2FP.F32.S32 R23, R18 ;  /* 0x0000001200177245 */ /* 0x000fca0000201400 */
[----:B------:R-:W-:Y:S01]  /*0c30*/  FADD R18, R24, R23 ;  /* 0x0000001718127221 */ /* 0x000fe20000000000 */
[----:B0-----:R-:W-:-:S04]  /*0c40*/  IMAD.WIDE R26, R27, 0x4, R16 ;  /* 0x000000041b1a7825 */ /* 0x001fc800078e0210 */
[----:B------:R-:W-:Y:S02]  /*0c50*/  FADD R23, R18, R3 ;  /* 0x0000000312177221 */ /* 0x000fe40000000000 */
[----:B------:R0:W5:Y:S02]  /*0c60*/  LDG.E R26, desc[UR8][R26.64] ;  /* 0x000000081a1a7981 */ /* 0x000164000c1e1900 */
[----:B------:R-:W1:Y:S01]  /*0c70*/  F2I.TRUNC.NTZ R19, R23 ;  /* 0x0000001700137305 */ /* 0x000e62000020f100 */
[----:B0-----:R-:W-:Y:S01]  /*0c80*/  FADD R27, R6, R29 ;  /* 0x0000001d061b7221 */ /* 0x001fe20000000000 */
[----:B-1----:R-:W-:-:S05]  /*0c90*/  IMAD.WIDE R18, R19, 0x4, R16 ;  /* 0x0000000413127825 */ /* 0x002fca00078e0210 */
[----:B------:R0:W2:Y:S01]  /*0ca0*/  LDG.E R29, desc[UR8][R18.64] ;  /* 0x00000008121d7981 */ /* 0x0000a2000c1e1900 */
[----:B------:R-:W-:-:S04]  /*0cb0*/  IADD3 R6, PT, PT, R25, 0xb, RZ ;  /* 0x0000000b19067810 */ /* 0x000fc80007ffe0ff */
[----:B------:R-:W-:Y:S01]  /*0cc0*/  I2FP.F32.S32 R6, R6 ;  /* 0x0000000600067245 */ /* 0x000fe20000201400 */
[----:B0-----:R-:W-:-:S04]  /*0cd0*/  VIADD R19, R25, 0xd ;  /* 0x0000000d19137836 */ /* 0x001fc80000000000 */
[----:B------:R-:W-:Y:S01]  /*0ce0*/  FADD R6, R24, R6 ;  /* 0x0000000618067221 */ /* 0x000fe20000000000 */
[----:B------:R-:W-:-:S03]  /*0cf0*/  I2FP.F32.S32 R19, R19 ;  /* 0x0000001300137245 */ /* 0x000fc60000201400 */
[----:B------:R-:W-:Y:S01]  /*0d00*/  FADD R6, R6, R3 ;  /* 0x0000000306067221 */ /* 0x000fe20000000000 */
[----:B-----5:R-:W-:-:S04]  /*0d10*/  FADD R27, R27, R26 ;  /* 0x0000001a1b1b7221 */ /* 0x020fc80000000000 */
[----:B----4-:R-:W-:Y:S01]  /*0d20*/  FADD R27, R27, R22 ;  /* 0x000000161b1b7221 */ /* 0x010fe20000000000 */
[----:B------:R-:W-:-:S03]  /*0d30*/  IADD3 R22, PT, PT, R25, 0xc, RZ ;  /* 0x0000000c19167810 */ /* 0x000fc60007ffe0ff */
[----:B---3--:R-:W-:Y:S01]  /*0d40*/  FADD R20, R27, R20 ;  /* 0x000000141b147221 */ /* 0x008fe20000000000 */
[----:B------:R-:W-:-:S03]  /*0d50*/  I2FP.F32.S32 R23, R22 ;  /* 0x0000001600177245 */ /* 0x000fc60000201400 */
[----:B--2---:R-:W-:Y:S02]  /*0d60*/  FADD R20, R20, R21 ;  /* 0x0000001514147221 */ /* 0x004fe40000000000 */
[----:B------:R-:W-:-:S04]  /*0d70*/  FADD R18, R24, R23 ;  /* 0x0000001718127221 */ /* 0x000fc80000000000 */
[----:B------:R-:W-:Y:S01]  /*0d80*/  FADD R27, R18, R3 ;  /* 0x00000003121b7221 */ /* 0x000fe20000000000 */
[----:B------:R-:W-:Y:S01]  /*0d90*/  FADD R29, R20, R29 ;  /* 0x0000001d141d7221 */ /* 0x000fe20000000000 */
[C---:B------:R-:W-:Y:S01]  /*0da0*/  IADD3 R20, PT, PT, R25.reuse, 0xe, RZ ;  /* 0x0000000e19147810 */ /* 0x040fe20007ffe0ff */
[----:B------:R-:W-:Y:S01]  /*0db0*/  FADD R18, R24, R19 ;  /* 0x0000001318127221 */ /* 0x000fe20000000000 */
[----:B------:R-:W-:Y:S02]  /*0dc0*/  IADD3 R21, PT, PT, R25, 0xf, RZ ;  /* 0x0000000f19157810 */ /* 0x000fe40007ffe0ff */
[----:B------:R-:W-:Y:S01]  /*0dd0*/  I2FP.F32.S32 R19, R20 ;  /* 0x0000001400137245 */ /* 0x000fe20000201400 */
[----:B------:R-:W0:Y:S01]  /*0de0*/  F2I.TRUNC.NTZ R23, R6 ;  /* 0x0000000600177305 */ /* 0x000e22000020f100 */
[----:B------:R-:W-:-:S03]  /*0df0*/  FADD R18, R18, R3 ;  /* 0x0000000312127221 */ /* 0x000fc60000000000 */
[----:B------:R-:W-:Y:S01]  /*0e00*/  FADD R20, R24, R19 ;  /* 0x0000001318147221 */ /* 0x000fe20000000000 */
[----:B------:R-:W-:-:S03]  /*0e10*/  I2FP.F32.S32 R19, R21 ;  /* 0x0000001500137245 */ /* 0x000fc60000201400 */
[----:B------:R-:W1:Y:S01]  /*0e20*/  F2I.TRUNC.NTZ R27, R27 ;  /* 0x0000001b001b7305 */ /* 0x000e62000020f100 */
[----:B------:R-:W-:Y:S01]  /*0e30*/  FADD R21, R20, R3 ;  /* 0x0000000314157221 */ /* 0x000fe20000000000 */
[----:B------:R-:W-:-:S04]  /*0e40*/  FADD R20, R24, R19 ;  /* 0x0000001318147221 */ /* 0x000fc80000000000 */
[----:B------:R-:W-:Y:S02]  /*0e50*/  FADD R19, R20, R3 ;  /* 0x0000000314137221 */ /* 0x000fe40000000000 */
[----:B------:R-:W2:Y:S01]  /*0e60*/  F2I.TRUNC.NTZ R18, R18 ;  /* 0x0000001200127305 */ /* 0x000ea2000020f100 */
[----:B0-----:R-:W-:-:S05]  /*0e70*/  IMAD.WIDE R22, R23, 0x4, R16 ;  /* 0x0000000417167825 */ /* 0x001fca00078e0210 */
[----:B------:R2:W3:Y:S02]  /*0e80*/  LDG.E R6, desc[UR8][R22.64] ;  /* 0x0000000816067981 */ /* 0x0004e4000c1e1900 */
[----:B------:R-:W0:Y:S01]  /*0e90*/  F2I.TRUNC.NTZ R21, R21 ;  /* 0x0000001500157305 */ /* 0x000e22000020f100 */
[----:B-1----:R-:W-:-:S06]  /*0ea0*/  IMAD.WIDE R26, R27, 0x4, R16 ;  /* 0x000000041b1a7825 */ /* 0x002fcc00078e0210 */
[----:B------:R-:W4:Y:S01]  /*0eb0*/  LDG.E R26, desc[UR8][R26.64] ;  /* 0x000000081a1a7981 */ /* 0x000f22000c1e1900 */
[----:B------:R-:W1:Y:S01]  /*0ec0*/  F2I.TRUNC.NTZ R19, R19 ;  /* 0x0000001300137305 */ /* 0x000e62000020f100 */
[----:B--2---:R-:W-:-:S04]  /*0ed0*/  IMAD.WIDE R22, R18, 0x4, R16 ;  /* 0x0000000412167825 */ /* 0x004fc800078e0210 */
[--C-:B0-----:R-:W-:Y:S02]  /*0ee0*/  IMAD.WIDE R20, R21, 0x4, R16.reuse ;  /* 0x0000000415147825 */ /* 0x101fe400078e0210 */
[----:B------:R-:W2:Y:S04]  /*0ef0*/  LDG.E R22, desc[UR8][R22.64] ;  /* 0x0000000816167981 */ /* 0x000ea8000c1e1900 */
[----:B------:R-:W5:Y:S01]  /*0f00*/  LDG.E R20, desc[UR8][R20.64] ;  /* 0x0000000814147981 */ /* 0x000f62000c1e1900 */
[----:B-1----:R-:W-:-:S06]  /*0f10*/  IMAD.WIDE R18, R19, 0x4, R16 ;  /* 0x0000000413127825 */ /* 0x002fcc00078e0210 */
[----:B------:R-:W5:Y:S01]  /*0f20*/  LDG.E R18, desc[UR8][R18.64] ;  /* 0x0000000812127981 */ /* 0x000f62000c1e1900 */
[----:B------:R-:W-:-:S04]  /*0f30*/  IADD3 R28, PT, PT, R28, 0x10, RZ ;  /* 0x000000101c1c7810 */ /* 0x000fc80007ffe0ff */
[----:B------:R-:W-:Y:S02]  /*0f40*/  ISETP.NE.AND P1, PT, R28, RZ, PT ;  /* 0x000000ff1c00720c */ /* 0x000fe40003f25270 */
[----:B------:R-:W-:Y:S01]  /*0f50*/  IADD3 R25, PT, PT, R25, 0x10, RZ ;  /* 0x0000001019197810 */ /* 0x000fe20007ffe0ff */
[----:B---3--:R-:W-:-:S04]  /*0f60*/  FADD R29, R29, R6 ;  /* 0x000000061d1d7221 */ /* 0x008fc80000000000 */
[----:B----4-:R-:W-:-:S04]  /*0f70*/  FADD R29, R29, R26 ;  /* 0x0000001a1d1d7221 */ /* 0x010fc80000000000 */
[----:B--2---:R-:W-:-:S04]  /*0f80*/  FADD R29, R29, R22 ;  /* 0x000000161d1d7221 */ /* 0x004fc80000000000 */
[----:B-----5:R-:W-:-:S04]  /*0f90*/  FADD R29, R29, R20 ;  /* 0x000000141d1d7221 */ /* 0x020fc80000000000 */
[----:B------:R-:W-:Y:S01]  /*0fa0*/  FADD R27, R29, R18 ;  /* 0x000000121d1b7221 */ /* 0x000fe20000000000 */
[----:B------:R-:W-:Y:S06]  /*0fb0*/  @P1 BRA `(.L_x_3) ;  /* 0xfffffff400f41947 */ /* 0x000fec000383ffff */
.L_x_2:
[----:B------:R-:W-:Y:S05]  /*0fc0*/  @!P2 BRA `(.L_x_1) ;  /* 0x00000008001ca947 */ /* 0x000fea0003800000 */
[----:B------:R-:W-:Y:S02]  /*0fd0*/  ISETP.GE.U32.AND P1, PT, R9, 0x8, PT ;  /* 0x000000080900780c */ /* 0x000fe40003f26070 */
[----:B------:R-:W-:-:S04]  /*0fe0*/  LOP3.LUT R6, R11, 0x7, RZ, 0xc0, !PT ;  /* 0x000000070b067812 */ /* 0x000fc800078ec0ff */
[----:B------:R-:W-:-:S07]  /*0ff0*/  ISETP.NE.AND P2, PT, R6, RZ, PT ;  /* 0x000000ff0600720c */ /* 0x000fce0003f45270 */
[----:B------:R-:W-:Y:S06]  /*1000*/  @!P1 BRA `(.L_x_4) ;  /* 0x0000000400049947 */ /* 0x000fec0003800000 */
[----:B------:R-:W-:Y:S01]  /*1010*/  I2FP.F32.S32 R9, R25 ;  /* 0x0000001900097245 */ /* 0x000fe20000201400 */
[----:B------:R-:W0:Y:S01]  /*1020*/  LDC.64 R16, c[0x0][0x380] ;  /* 0x0000e000ff107b82 */ /* 0x000e220000000a00 */
[----:B------:R-:W-:-:S03]  /*1030*/  IADD3 R19, PT, PT, R25, 0x1, RZ ;  /* 0x0000000119137810 */ /* 0x000fc60007ffe0ff */
[----:B------:R-:W-:Y:S01]  /*1040*/  FADD R18, R24, R9 ;  /* 0x0000000918127221 */ /* 0x000fe20000000000 */
[----:B------:R-:W-:-:S03]  /*1050*/  I2FP.F32.S32 R19, R19 ;  /* 0x0000001300137245 */ /* 0x000fc60000201400 */
[----:B------:R-:W-:Y:S02]  /*1060*/  FADD R9, R18, R3 ;  /* 0x0000000312097221 */ /* 0x000fe40000000000 */
[----:B------:R-:W-:-:S04]  /*1070*/  FADD R18, R24, R19 ;  /* 0x0000001318127221 */ /* 0x000fc80000000000 */
[----:B------:R-:W0:Y:S01]  /*1080*/  F2I.TRUNC.NTZ R9, R9 ;  /* 0x0000000900097305 */ /* 0x000e22000020f100 */
[----:B------:R-:W-:-:S07]  /*1090*/  FADD R22, R18, R3 ;  /* 0x0000000312167221 */ /* 0x000fce0000000000 */
[----:B------:R-:W1:Y:S01]  /*10a0*/  F2I.TRUNC.NTZ R19, R22 ;  /* 0x0000001600137305 */ /* 0x000e62000020f100 */
[----:B0-----:R-:W-:-:S06]  /*10b0*/  IMAD.WIDE R20, R9, 0x4, R16 ;  /* 0x0000000409147825 */ /* 0x001fcc00078e0210 */
[----:B------:R0:W2:Y:S01]  /*10c0*/  LDG.E R20, desc[UR8][R20.64] ;  /* 0x0000000814147981 */ /* 0x0000a2000c1e1900 */
[----:B-1----:R-:W-:-:S06]  /*10d0*/  IMAD.WIDE R18, R19, 0x4, R16 ;  /* 0x0000000413127825 */ /* 0x002fcc00078e0210 */
[----:B------:R2:W3:Y:S01]  /*10e0*/  LDG.E R18, desc[UR8][R18.64] ;  /* 0x0000000812127981 */ /* 0x0004e2000c1e1900 */
[C---:B------:R-:W-:Y:S02]  /*10f0*/  IADD3 R23, PT, PT, R25.reuse, 0x2, RZ ;  /* 0x0000000219177810 */ /* 0x040fe40007ffe0ff */
[C---:B------:R-:W-:Y:S02]  /*1100*/  IADD3 R28, PT, PT, R25.reuse, 0x3, RZ ;  /* 0x00000003191c7810 */ /* 0x040fe40007ffe0ff */
[----:B------:R-:W-:Y:S02]  /*1110*/  I2FP.F32.S32 R23, R23 ;  /* 0x0000001700177245 */ /* 0x000fe40000201400 */
[----:B------:R-:W-:-:S03]  /*1120*/  IADD3 R29, PT, PT, R25, 0x7, RZ ;  /* 0x00000007191d7810 */ /* 0x000fc60007ffe0ff */
[----:B------:R-:W-:Y:S01]  /*1130*/  FADD R26, R24, R23 ;  /* 0x00000017181a7221 */ /* 0x000fe20000000000 */
[----:B------:R-:W-:Y:S02]  /*1140*/  I2FP.F32.S32 R23, R28 ;  /* 0x0000001c00177245 */ /* 0x000fe40000201400 */
[----:B------:R-:W-:Y:S01]  /*1150*/  I2FP.F32.S32 R29, R29 ;  /* 0x0000001d001d7245 */ /* 0x000fe20000201400 */
[----:B------:R-:W-:Y:S01]  /*1160*/  FADD R9, R26, R3 ;  /* 0x000000031a097221 */ /* 0x000fe20000000000 */
[C---:B------:R-:W-:Y:S01]  /*1170*/  IADD3 R26, PT, PT, R25.reuse, 0x4, RZ ;  /* 0x00000004191a7810 */ /* 0x040fe20007ffe0ff */
[----:B------:R-:W-:Y:S01]  /*1180*/  FADD R22, R24, R23 ;  /* 0x0000001718167221 */ /* 0x000fe20000000000 */
[----:B------:R-:W-:Y:S02]  /*1190*/  IADD3 R23, PT, PT, R25, 0x5, RZ ;  /* 0x0000000519177810 */ /* 0x000fe40007ffe0ff */
[----:B0-----:R-:W-:Y:S01]  /*11a0*/  I2FP.F32.S32 R21, R26 ;  /* 0x0000001a00157245 */ /* 0x001fe20000201400 */
[----:B------:R-:W-:Y:S01]  /*11b0*/  FADD R22, R22, R3 ;  /* 0x0000000316167221 */ /* 0x000fe20000000000 */
[----:B------:R-:W0:Y:S01]  /*11c0*/  F2I.TRUNC.NTZ R9, R9 ;  /* 0x0000000900097305 */ /* 0x000e22000020f100 */
[----:B------:R-:W-:Y:S01]  /*11d0*/  I2FP.F32.S32 R23, R23 ;  /* 0x0000001700177245 */ /* 0x000fe20000201400 */
[----:B------:R-:W-:-:S04]  /*11e0*/  FADD R29, R24, R29 ;  /* 0x0000001d181d7221 */ /* 0x000fc80000000000 */
[----:B------:R-:W-:Y:S01]  /*11f0*/  FADD R29, R29, R3 ;  /* 0x000000031d1d7221 */ /* 0x000fe20000000000 */
[----:B--2---:R-:W-:Y:S01]  /*1200*/  FADD R19, R27, R20 ;  /* 0x000000141b137221 */ /* 0x004fe20000000000 */
[----:B------:R-:W-:Y:S01]  /*1210*/  FADD R20, R24, R21 ;  /* 0x0000001518147221 */ /* 0x000fe20000000000 */
[----:B------:R1:W2:Y:S03]  /*1220*/  F2I.TRUNC.NTZ R27, R22 ;  /* 0x00000016001b7305 */ /* 0x0002a6000020f100 */
[----:B------:R-:W-:Y:S01]  /*1230*/  FADD R20, R20, R3 ;  /* 0x0000000314147221 */ /* 0x000fe20000000000 */
[----:B---3--:R-:W-:Y:S01]  /*1240*/  FADD R28, R19, R18 ;  /* 0x00000012131c7221 */ /* 0x008fe20000000000 */
[----:B------:R-:W-:Y:S01]  /*1250*/  IADD3 R19, PT, PT, R25, 0x6, RZ ;  /* 0x0000000619137810 */ /* 0x000fe20007ffe0ff */
[----:B------:R-:W-:Y:S02]  /*1260*/  FADD R18, R24, R23 ;  /* 0x0000001718127221 */ /* 0x000fe40000000000 */
[----:B------:R-:W3:Y:S01]  /*1270*/  F2I.TRUNC.NTZ R21, R20 ;  /* 0x0000001400157305 */ /* 0x000ee2000020f100 */
[----:B------:R-:W-:Y:S01]  /*1280*/  I2FP.F32.S32 R19, R19 ;  /* 0x0000001300137245 */ /* 0x000fe20000201400 */
[----:B------:R-:W-:-:S04]  /*1290*/  FADD R23, R18, R3 ;  /* 0x0000000312177221 */ /* 0x000fc80000000000 */
[----:B-1----:R-:W-:Y:S01]  /*12a0*/  FADD R22, R24, R19 ;  /* 0x0000001318167221 */ /* 0x002fe20000000000 */
[----:B0-----:R-:W-:Y:S01]  /*12b0*/  IMAD.WIDE R18, R9, 0x4, R16 ;  /* 0x0000000409127825 */ /* 0x001fe200078e0210 */
[----:B------:R-:W0:Y:S03]  /*12c0*/  F2I.TRUNC.NTZ R23, R23 ;  /* 0x0000001700177305 */ /* 0x000e26000020f100 */
[----:B------:R-:W-:Y:S01]  /*12d0*/  FADD R22, R22, R3 ;  /* 0x0000000316167221 */ /* 0x000fe20000000000 */
[--C-:B--2---:R-:W-:Y:S01]  /*12e0*/  IMAD.WIDE R26, R27, 0x4, R16.reuse ;  /* 0x000000041b1a7825 */ /* 0x104fe200078e0210 */
[----:B------:R1:W2:Y:S05]  /*12f0*/  LDG.E R9, desc[UR8][R18.64] ;  /* 0x0000000812097981 */ /* 0x0002aa000c1e1900 */
[----:B------:R4:W5:Y:S01]  /*1300*/  LDG.E R26, desc[UR8][R26.64] ;  /* 0x000000081a1a7981 */ /* 0x000962000c1e1900 */
[----:B-1----:R0:W1:Y:S01]  /*1310*/  F2I.TRUNC.NTZ R19, R22 ;  /* 0x0000001600137305 */ /* 0x002062000020f100 */
[----:B---3--:R-:W-:-:S06]  /*1320*/  IMAD.WIDE R20, R21, 0x4, R16 ;  /* 0x0000000415147825 */ /* 0x008fcc00078e0210 */
[----:B------:R-:W3:Y:S01]  /*1330*/  LDG.E R20, desc[UR8][R20.64] ;  /* 0x0000000814147981 */ /* 0x000ee2000c1e1900 */
[----:B----4-:R-:W4:Y:S01]  /*1340*/  F2I.TRUNC.NTZ R27, R29 ;  /* 0x0000001d001b7305 */ /* 0x010f22000020f100 */
[----:B0-----:R-:W-:-:S04]  /*1350*/  IMAD.WIDE R22, R23, 0x4, R16 ;  /* 0x0000000417167825 */ /* 0x001fc800078e0210 */
[--C-:B-1----:R-:W-:Y:S02]  /*1360*/  IMAD.WIDE R18, R19, 0x4, R16.reuse ;  /* 0x0000000413127825 */ /* 0x102fe400078e0210 */
[----:B------:R-:W3:Y:S04]  /*1370*/  LDG.E R22, desc[UR8][R22.64] ;  /* 0x0000000816167981 */ /* 0x000ee8000c1e1900 */
[----:B------:R-:W3:Y:S01]  /*1380*/  LDG.E R18, desc[UR8][R18.64] ;  /* 0x0000000812127981 */ /* 0x000ee2000c1e1900 */
[----:B----4-:R-:W-:-:S06]  /*1390*/  IMAD.WIDE R16, R27, 0x4, R16 ;  /* 0x000000041b107825 */ /* 0x010fcc00078e0210 */
[----:B------:R-:W4:Y:S01]  /*13a0*/  LDG.E R16, desc[UR8][R16.64] ;  /* 0x0000000810107981 */ /* 0x000f22000c1e1900 */
[----:B------:R-:W-:Y:S02]  /*13b0*/  VIADD R25, R25, 0x8 ;  /* 0x0000000819197836 */ /* 0x000fe40000000000 */
[----:B--2---:R-:W-:-:S04]  /*13c0*/  FADD R9, R28, R9 ;  /* 0x000000091c097221 */ /* 0x004fc80000000000 */
[----:B-----5:R-:W-:-:S04]  /*13d0*/  FADD R9, R9, R26 ;  /* 0x0000001a09097221 */ /* 0x020fc80000000000 */
[----:B---3--:R-:W-:-:S04]  /*13e0*/  FADD R9, R9, R20 ;  /* 0x0000001409097221 */ /* 0x008fc80000000000 */
[----:B------:R-:W-:-:S04]  /*13f0*/  FADD R9, R9, R22 ;  /* 0x0000001609097221 */ /* 0x000fc80000000000 */
[----:B------:R-:W-:-:S04]  /*1400*/  FADD R9, R9, R18 ;  /* 0x0000001209097221 */ /* 0x000fc80000000000 */
[----:B----4-:R-:W-:-:S07]  /*1410*/  FADD R27, R9, R16 ;  /* 0x00000010091b7221 */ /* 0x010fce0000000000 */
.L_x_4:
[----:B------:R-:W-:Y:S05]  /*1420*/  @!P2 BRA `(.L_x_1) ;  /* 0x000000040004a947 */ /* 0x000fea0003800000 */
[----:B------:R-:W-:Y:S02]  /*1430*/  ISETP.GE.U32.AND P1, PT, R6, 0x4, PT ;  /* 0x000000040600780c */ /* 0x000fe40003f26070 */
[----:B------:R-:W-:-:S04]  /*1440*/  LOP3.LUT R11, R11, 0x3, RZ, 0xc0, !PT ;  /* 0x000000030b0b7812 */ /* 0x000fc800078ec0ff */
[----:B------:R-:W-:-:S07]  /*1450*/  ISETP.NE.AND P2, PT, R11, RZ, PT ;  /* 0x000000ff0b00720c */ /* 0x000fce0003f45270 */
[----:B------:R-:W-:Y:S06]  /*1460*/  @!P1 BRA `(.L_x_5) ;  /* 0x0000000000849947 */ /* 0x000fec0003800000 */
[----:B------:R-:W-:Y:S01]  /*1470*/  I2FP.F32.S32 R9, R25 ;  /* 0x0000001900097245 */ /* 0x000fe20000201400 */
[----:B------:R-:W0:Y:S01]  /*1480*/  LDC.64 R20, c[0x0][0x380] ;  /* 0x0000e000ff147b82 */ /* 0x000e220000000a00 */
[C---:B------:R-:W-:Y:S02]  /*1490*/  IADD3 R16, PT, PT, R25.reuse, 0x1, RZ ;  /* 0x0000000119107810 */ /* 0x040fe40007ffe0ff */
[C---:B------:R-:W-:Y:S01]  /*14a0*/  IADD3 R17, PT, PT, R25.reuse, 0x2, RZ ;  /* 0x0000000219117810 */ /* 0x040fe20007ffe0ff */
[----:B------:R-:W-:Y:S01]  /*14b0*/  FADD R6, R24, R9 ;  /* 0x0000000918067221 */ /* 0x000fe20000000000 */
[----:B------:R-:W-:Y:S02]  /*14c0*/  I2FP.F32.S32 R9, R16 ;  /* 0x0000001000097245 */ /* 0x000fe40000201400 */
[----:B------:R-:W-:Y:S01]  /*14d0*/  I2FP.F32.S32 R17, R17 ;  /* 0x0000001100117245 */ /* 0x000fe20000201400 */
[----:B------:R-:W-:Y:S01]  /*14e0*/  FADD R6, R6, R3 ;  /* 0x0000000306067221 */ /* 0x000fe20000000000 */
[----:B------:R-:W-:Y:S01]  /*14f0*/  IADD3 R18, PT, PT, R25, 0x3, RZ ;  /* 0x0000000319127810 */ /* 0x000fe20007ffe0ff */
[----:B------:R-:W-:-:S02]  /*1500*/  FADD R16, R24, R9 ;  /* 0x0000000918107221 */ /* 0x000fc40000000000 */
[----:B------:R-:W0:Y:S01]  /*1510*/  F2I.TRUNC.NTZ R23, R6 ;  /* 0x0000000600177305 */ /* 0x000e22000020f100 */
[----:B------:R-:W-:Y:S01]  /*1520*/  I2FP.F32.S32 R9, R18 ;  /* 0x0000001200097245 */ /* 0x000fe20000201400 */
[----:B------:R-:W-:Y:S01]  /*1530*/  FADD R26, R16, R3 ;  /* 0x00000003101a7221 */ /* 0x000fe20000000000 */
[----:B------:R-:W-:-:S04]  /*1540*/  FADD R16, R24, R17 ;  /* 0x0000001118107221 */ /* 0x000fc80000000000 */
[----:B------:R-:W-:Y:S01]  /*1550*/  FADD R28, R16, R3 ;  /* 0x00000003101c7221 */ /* 0x000fe20000000000 */
[----:B------:R-:W-:Y:S01]  /*1560*/  FADD R16, R24, R9 ;  /* 0x0000000918107221 */ /* 0x000fe20000000000 */
[----:B------:R-:W1:Y:S03]  /*1570*/  F2I.TRUNC.NTZ R19, R26 ;  /* 0x0000001a00137305 */ /* 0x000e66000020f100 */
[----:B------:R-:W-:Y:S01]  /*1580*/  FADD R9, R16, R3 ;  /* 0x0000000310097221 */ /* 0x000fe20000000000 */
[----:B0-----:R-:W-:-:S04]  /*1590*/  IMAD.WIDE R22, R23, 0x4, R20 ;  /* 0x0000000417167825 */ /* 0x001fc800078e0214 */
[----:B------:R-:W0:Y:S02]  /*15a0*/  F2I.TRUNC.NTZ R17, R28 ;  /* 0x0000001c00117305 */ /* 0x000e24000020f100 */
[----:B------:R-:W2:Y:S01]  /*15b0*/  LDG.E R22, desc[UR8][R22.64] ;  /* 0x0000000816167981 */ /* 0x000ea2000c1e1900 */
[----:B-1----:R-:W-:-:S05]  /*15c0*/  IMAD.WIDE R18, R19, 0x4, R20 ;  /* 0x0000000413127825 */ /* 0x002fca00078e0214 */
[----:B------:R-:W1:Y:S01]  /*15d0*/  F2I.TRUNC.NTZ R9, R9 ;  /* 0x0000000900097305 */ /* 0x000e62000020f100 */
[----:B------:R-:W3:Y:S01]  /*15e0*/  LDG.E R18, desc[UR8][R18.64] ;  /* 0x0000000812127981 */ /* 0x000ee2000c1e1900 */
[----:B0-----:R-:W-:-:S06]  /*15f0*/  IMAD.WIDE R16, R17, 0x4, R20 ;  /* 0x0000000411107825 */ /* 0x001fcc00078e0214 */
[----:B------:R-:W4:Y:S01]  /*1600*/  LDG.E R16, desc[UR8][R16.64] ;  /* 0x0000000810107981 */ /* 0x000f22000c1e1900 */
[----:B-1----:R-:W-:-:S06]  /*1610*/  IMAD.WIDE R20, R9, 0x4, R20 ;  /* 0x0000000409147825 */ /* 0x002fcc00078e0214 */
[----:B------:R-:W5:Y:S01]  /*1620*/  LDG.E R20, desc[UR8][R20.64] ;  /* 0x0000000814147981 */ /* 0x000f62000c1e1900 */
[----:B------:R-:W-:Y:S01]  /*1630*/  IADD3 R25, PT, PT, R25, 0x4, RZ ;  /* 0x0000000419197810 */ /* 0x000fe20007ffe0ff */
[----:B--2---:R-:W-:-:S04]  /*1640*/  FADD R27, R27, R22 ;  /* 0x000000161b1b7221 */ /* 0x004fc80000000000 */
[----:B---3--:R-:W-:-:S04]  /*1650*/  FADD R27, R27, R18 ;  /* 0x000000121b1b7221 */ /* 0x008fc80000000000 */
[----:B----4-:R-:W-:-:S04]  /*1660*/  FADD R27, R27, R16 ;  /* 0x000000101b1b7221 */ /* 0x010fc80000000000 */
[----:B-----5:R-:W-:-:S07]  /*1670*/  FADD R27, R27, R20 ;  /* 0x000000141b1b7221 */ /* 0x020fce0000000000 */
.L_x_5:
[----:B------:R-:W-:Y:S05]  /*1680*/  @!P2 BRA `(.L_x_1) ;  /* 0x00000000006ca947 */ /* 0x000fea0003800000 */
[----:B------:R-:W-:Y:S01]  /*1690*/  I2FP.F32.S32 R9, R25 ;  /* 0x0000001900097245 */ /* 0x000fe20000201400 */
[----:B------:R-:W0:Y:S04]  /*16a0*/  LDC.64 R16, c[0x0][0x380] ;  /* 0x0000e000ff107b82 */ /* 0x000e280000000a00 */
[----:B------:R-:W-:-:S04]  /*16b0*/  FADD R6, R24, R9 ;  /* 0x0000000918067221 */ /* 0x000fc80000000000 */
[----:B------:R-:W-:-:S04]  /*16c0*/  FADD R6, R6, R3 ;  /* 0x0000000306067221 */ /* 0x000fc80000000000 */
[----:B------:R-:W0:Y:S02]  /*16d0*/  F2I.TRUNC.NTZ R19, R6 ;  /* 0x0000000600137305 */ /* 0x000e24000020f100 */
[----:B0-----:R-:W-:-:S06]  /*16e0*/  IMAD.WIDE R18, R19, 0x4, R16 ;  /* 0x0000000413127825 */ /* 0x001fcc00078e0210 */
[----:B------:R-:W2:Y:S01]  /*16f0*/  LDG.E R18, desc[UR8][R18.64] ;  /* 0x0000000812127981 */ /* 0x000ea2000c1e1900 */
[----:B------:R-:W-:Y:S01]  /*1700*/  ISETP.NE.AND P1, PT, R11, 0x1, PT ;  /* 0x000000010b00780c */ /* 0x000fe20003f25270 */
[----:B--2---:R-:W-:-:S12]  /*1710*/  FADD R27, R27, R18 ;  /* 0x000000121b1b7221 */ /* 0x004fd80000000000 */
[----:B------:R-:W-:Y:S05]  /*1720*/  @!P1 BRA `(.L_x_1) ;  /* 0x0000000000449947 */ /* 0x000fea0003800000 */
[----:B------:R-:W-:Y:S02]  /*1730*/  ISETP.NE.AND P1, PT, R11, 0x2, PT ;  /* 0x000000020b00780c */ /* 0x000fe40003f25270 */
[----:B------:R-:W-:-:S04]  /*1740*/  IADD3 R6, PT, PT, R25, 0x1, RZ ;  /* 0x0000000119067810 */ /* 0x000fc80007ffe0ff */
[----:B------:R-:W-:-:S05]  /*1750*/  I2FP.F32.S32 R9, R6 ;  /* 0x0000000600097245 */ /* 0x000fca0000201400 */
[----:B------:R-:W-:Y:S02]  /*1760*/  FADD R6, R24, R9 ;  /* 0x0000000918067221 */ /* 0x000fe40000000000 */
[----:B------:R-:W-:Y:S02]  /*1770*/  @P1 IADD3 R25, PT, PT, R25, 0x2, RZ ;  /* 0x0000000219191810 */ /* 0x000fe40007ffe0ff */
[----:B------:R-:W-:Y:S02]  /*1780*/  FADD R6, R6, R3 ;  /* 0x0000000306067221 */ /* 0x000fe40000000000 */
[----:B------:R-:W-:Y:S02]  /*1790*/  @P1 I2FP.F32.S32 R25, R25 ;  /* 0x0000001900191245 */ /* 0x000fe40000201400 */
[----:B------:R-:W0:Y:S03]  /*17a0*/  F2I.TRUNC.NTZ R19, R6 ;  /* 0x0000000600137305 */ /* 0x000e26000020f100 */
[----:B------:R-:W-:-:S04]  /*17b0*/  @P1 FADD R24, R24, R25 ;  /* 0x0000001918181221 */ /* 0x000fc80000000000 */
[----:B------:R-:W-:-:S04]  /*17c0*/  @P1 FADD R24, R24, R3 ;  /* 0x0000000318181221 */ /* 0x000fc80000000000 */
[----:B------:R-:W1:Y:S01]  /*17d0*/  @P1 F2I.TRUNC.NTZ R9, R24 ;  /* 0x0000001800091305 */ /* 0x000e62000020f100 */
[----:B0-----:R-:W-:-:S06]  /*17e0*/  IMAD.WIDE R18, R19, 0x4, R16 ;  /* 0x0000000413127825 */ /* 0x001fcc00078e0210 */
[----:B------:R-:W2:Y:S01]  /*17f0*/  LDG.E R18, desc[UR8][R18.64] ;  /* 0x0000000812127981 */ /* 0x000ea2000c1e1900 */
[----:B-1----:R-:W-:-:S06]  /*1800*/  @P1 IMAD.WIDE R16, R9, 0x4, R16 ;  /* 0x0000000409101825 */ /* 0x002fcc00078e0210 */
[----:B------:R-:W3:Y:S01]  /*1810*/  @P1 LDG.E R16, desc[UR8][R16.64] ;  /* 0x0000000810101981 */ /* 0x000ee2000c1e1900 */
[----:B--2---:R-:W-:-:S04]  /*1820*/  FADD R27, R27, R18 ;  /* 0x000000121b1b7221 */ /* 0x004fc80000000000 */
[----:B---3--:R-:W-:-:S07]  /*1830*/  @P1 FADD R27, R27, R16 ;  /* 0x000000101b1b1221 */ /* 0x008fce0000000000 */
.L_x_1:
[----:B------:R-:W-:Y:S01]  /*1840*/  FADD R10, R10, 1 ;  /* 0x3f8000000a0a7421 */ /* 0x000fe20000000000 */
[----:B------:R-:W-:Y:S06]  /*1850*/  @!P0 BRA `(.L_x_6) ;  /* 0xffffffec00808947 */ /* 0x000fec000383ffff */
[----:B------:R-:W-:-:S13]  /*1860*/  FSETP.LEU.AND P0, PT, RZ, UR4, PT ;  /* 0x00000004ff007c0b */ /* 0x000fda000bf0b000 */
[----:B------:R-:W-:Y:S05]  /*1870*/  @P0 BRA `(.L_x_7) ;  /* 0x0000000000400947 */ /* 0x000fea0003800000 */
[----:B------:R-:W0:Y:S01]  /*1880*/  MUFU.RCP R9, R0 ;  /* 0x0000000000097308 */ /* 0x000e220000001000 */
[----:B------:R-:W-:Y:S07]  /*1890*/  BSSY.RECONVERGENT B0, `(.L_x_8) ;  /* 0x000000b000007945 */ /* 0x000fee0003800200 */
[----:B------:R-:W1:Y:S01]  /*18a0*/  FCHK P0, R27, R0 ;  /* 0x000000001b007302 */ /* 0x000e620000000000 */
[----:B0-----:R-:W-:-:S04]  /*18b0*/  FFMA R6, -R0, R9, 1 ;  /* 0x3f80000000067423 */ /* 0x001fc80000000109 */
[----:B------:R-:W-:-:S04]  /*18c0*/  FFMA R6, R9, R6, R9 ;  /* 0x0000000609067223 */ /* 0x000fc80000000009 */
[----:B------:R-:W-:-:S04]  /*18d0*/  FFMA R9, R27, R6, RZ ;  /* 0x000000061b097223 */ /* 0x000fc800000000ff */
[----:B------:R-:W-:-:S04]  /*18e0*/  FFMA R8, -R0, R9, R27 ;  /* 0x0000000900087223 */ /* 0x000fc8000000011b */
[----:B------:R-:W-:Y:S01]  /*18f0*/  FFMA R9, R6, R8, R9 ;  /* 0x0000000806097223 */ /* 0x000fe20000000009 */
[----:B-1----:R-:W-:Y:S06]  /*1900*/  @!P0 BRA `(.L_x_9) ;  /* 0x00000000000c8947 */ /* 0x002fec0003800000 */
[----:B------:R-:W-:-:S07]  /*1910*/  MOV R8, 0x1930 ;  /* 0x0000193000087802 */ /* 0x000fce0000000f00 */
[----:B------:R-:W-:Y:S05]  /*1920*/  CALL.REL.NOINC `($__internal_0_$__cuda_sm3x_div_rn_noftz_f32_slowpath) ;  /* 0x00000004004c7944 */ /* 0x000fea0003c00000 */
[----:B------:R-:W-:-:S07]  /*1930*/  MOV R9, R6 ;  /* 0x0000000600097202 */ /* 0x000fce0000000f00 */
.L_x_9:
[----:B------:R-:W-:Y:S05]  /*1940*/  BSYNC.RECONVERGENT B0 ;  /* 0x0000000000007941 */ /* 0x000fea0003800200 */
.L_x_8:
[----:B------:R0:W-:Y:S01]  /*1950*/  STG.E desc[UR8][R12.64], R9 ;  /* 0x000000090c007986 */ /* 0x0001e2000c101908 */
[----:B------:R-:W-:-:S03]  /*1960*/  UMOV UR4, URZ ;  /* 0x000000ff00047c82 */ /* 0x000fc60008000000 */
[----:B------:R0:W-:Y:S02]  /*1970*/  STG.E desc[UR8][R14.64], R2 ;  /* 0x000000020e007986 */ /* 0x0001e4000c101908 */
.L_x_7:
[----:B------:R-:W1:Y:S01]  /*1980*/  LDC R6, c[0x3][0x1c] ;  /* 0x00c00700ff067b82 */ /* 0x000e620000000800 */
[----:B------:R-:W-:-:S06]  /*1990*/  UIADD3 UR7, UPT, UPT, UR5, 0x1, URZ ;  /* 0x0000000105077890 */ /* 0x000fcc000fffe0ff */
[----:B-1----:R-:W-:-:S13]  /*19a0*/  ISETP.NE.AND P0, PT, R6, UR7, PT ;  /* 0x0000000706007c0c */ /* 0x002fda000bf05270 */
[----:B------:R-:W-:Y:S05]  /*19b0*/  @!P0 EXIT ;  /* 0x000000000000894d */ /* 0x000fea0003800000 */
[----:B------:R-:W-:Y:S01]  /*19c0*/  UMOV UR5, UR7 ;  /* 0x0000000700057c82 */ /* 0x000fe20008000000 */
[----:B------:R-:W-:Y:S05]  /*19d0*/  BRA `(.L_x_10) ;  /* 0xffffffec00147947 */ /* 0x000fea000383ffff */
.L_x_0:
[C---:B------:R-:W-:Y:S02]  /*19e0*/  ISETP.GE.U32.AND P0, PT, R5.reuse, 0x4, PT ;  /* 0x000000040500780c */ /* 0x040fe40003f06070 */
[----:B------:R-:W-:Y:S02]  /*19f0*/  LOP3.LUT R5, R5, 0x3, RZ, 0xc0, !PT ;  /* 0x0000000305057812 */ /* 0x000fe400078ec0ff */
[----:B------:R-:W-:-:S09]  /*1a00*/  MOV R3, 0xff800000 ;  /* 0xff80000000037802 */ /* 0x000fd20000000f00 */
[----:B------:R-:W-:Y:S05]  /*1a10*/  @!P0 BRA `(.L_x_11) ;  /* 0x0000000000a88947 */ /* 0x000fea0003800000 */
[----:B------:R-:W0:Y:S01]  /*1a20*/  MUFU.RCP R3, R0 ;  /* 0x0000000000037308 */ /* 0x000e220000001000 */
[C---:B------:R-:W-:Y:S02]  /*1a30*/  FSETP.NAN.AND P2, PT, |R0|.reuse, |R0|, PT ;  /* 0x400000000000720b */ /* 0x040fe40003f48200 */
[----:B------:R-:W-:-:S05]  /*1a40*/  FSETP.NEU.AND P3, PT, |R0|, +INF , PT ;  /* 0x7f8000000000780b */ /* 0x000fca0003f6d200 */
[----:B------:R-:W1:Y:S01]  /*1a50*/  FCHK P0, RZ, R0 ;  /* 0x00000000ff007302 */ /* 0x000e620000000000 */
[----:B0-----:R-:W-:-:S04]  /*1a60*/  FFMA R4, -R0, R3, 1 ;  /* 0x3f80000000047423 */ /* 0x001fc80000000103 */
[----:B------:R-:W-:-:S04]  /*1a70*/  FFMA R6, R3, R4, R3 ;  /* 0x0000000403067223 */ /* 0x000fc80000000003 */
[----:B------:R-:W-:-:S04]  /*1a80*/  FFMA R3, RZ, R6, RZ ;  /* 0x00000006ff037223 */ /* 0x000fc800000000ff */
[----:B------:R-:W-:-:S04]  /*1a90*/  FFMA R4, -R0, R3, RZ ;  /* 0x0000000300047223 */ /* 0x000fc800000001ff */
[----:B------:R-:W-:Y:S01]  /*1aa0*/  FFMA R9, R6, R4, R3 ;  /* 0x0000000406097223 */ /* 0x000fe20000000003 */
[----:B-1----:R-:W-:Y:S06]  /*1ab0*/  @!P0 BRA `(.L_x_12) ;  /* 0x0000000000108947 */ /* 0x002fec0003800000 */
[----:B------:R-:W-:Y:S01]  /*1ac0*/  HFMA2 R27, -RZ, RZ, 0, 0 ;  /* 0x00000000ff1b7431 */ /* 0x000fe200000001ff */
[----:B------:R-:W-:-:S07]  /*1ad0*/  MOV R8, 0x1af0 ;  /* 0x00001af000087802 */ /* 0x000fce0000000f00 */
[----:B------:R-:W-:Y:S05]  /*1ae0*/  CALL.REL.NOINC `($__internal_0_$__cuda_sm3x_div_rn_noftz_f32_slowpath) ;  /* 0x0000000000dc7944 */ /* 0x000fea0003c00000 */
[----:B------:R-:W-:-:S07]  /*1af0*/  MOV R9, R6 ;  /* 0x0000000600097202 */ /* 0x000fce0000000f00 */
.L_x_12:
[----:B------:R-:W0:Y:S01]  /*1b00*/  LDCU UR5, c[0x3][0x1c] ;  /* 0x00c00380ff0577ac */ /* 0x000e220008000800 */
[----:B------:R-:W-:Y:S02]  /*1b10*/  FSEL R4, R2, RZ, P3 ;  /* 0x000000ff02047208 */ /* 0x000fe40001800000 */
[----:B------:R-:W-:Y:S01]  /*1b20*/  MOV R3, 0xff800000 ;  /* 0xff80000000037802 */ /* 0x000fe20000000f00 */
[----:B------:R-:W-:Y:S01]  /*1b30*/  UMOV UR4, URZ ;  /* 0x000000ff00047c82 */ /* 0x000fe20008000000 */
[----:B------:R-:W-:Y:S01]  /*1b40*/  FSEL R11, R7, R4, P2 ;  /* 0x00000004070b7208 */ /* 0x000fe20001000000 */
[----:B0-----:R-:W-:-:S12]  /*1b50*/  ULOP3.LUT UR5, UR5, 0x7ffffffc, URZ, 0xc0, !UPT ;  /* 0x7ffffffc05057892 */ /* 0x001fd8000f8ec0ff */
.L_x_16:
[----:B------:R-:W-:Y:S01]  /*1b60*/  FSETP.GEU.AND P0, PT, R3, RZ, PT ;  /* 0x000000ff0300720b */ /* 0x000fe20003f0e000 */
[----:B------:R-:W-:-:S04]  /*1b70*/  UIADD3 UR4, UPT, UPT, UR4, 0x4, URZ ;  /* 0x0000000404047890 */ /* 0x000fc8000fffe0ff */
[----:B------:R-:W-:-:S08]  /*1b80*/  UISETP.NE.AND UP0, UPT, UR4, UR5, UPT ;  /* 0x000000050400728c */ /* 0x000fd0000bf05270 */
[----:B012---:R-:W-:Y:S05]  /*1b90*/  @P0 BRA `(.L_x_13) ;  /* 0x0000000000200947 */ /* 0x007fea0003800000 */
[----:B------:R0:W-:Y:S01]  /*1ba0*/  STG.E desc[UR8][R12.64], R9 ;  /* 0x000000090c007986 */ /* 0x0001e2000c101908 */
[----:B------:R-:W-:-:S03]  /*1bb0*/  IMAD.MOV.U32 R3, RZ, RZ, RZ ;  /* 0x000000ffff037224 */ /* 0x000fc600078e00ff */
[----:B------:R0:W-:Y:S02]  /*1bc0*/  STG.E desc[UR8][R14.64], R11 ;  /* 0x0000000b0e007986 */ /* 0x0001e4000c101908 */
[----:B------:R-:W-:-:S13]  /*1bd0*/  FSETP.GEU.AND P0, PT, R3, RZ, PT ;  /* 0x000000ff0300720b */ /* 0x000fda0003f0e000 */
[----:B0-----:R-:W-:Y:S05]  /*1be0*/  @P0 BRA `(.L_x_14) ;  /* 0x0000000000200947 */ /* 0x001fea0003800000 */
[----:B------:R0:W-:Y:S01]  /*1bf0*/  STG.E desc[UR8][R12.64], R9 ;  /* 0x000000090c007986 */ /* 0x0001e2000c101908 */
[----:B------:R-:W-:-:S03]  /*1c00*/  HFMA2 R3, -RZ, RZ, 0, 0 ;  /* 0x00000000ff037431 */ /* 0x000fc600000001ff */
[----:B------:R0:W-:Y:S04]  /*1c10*/  STG.E desc[UR8][R14.64], R11 ;  /* 0x0000000b0e007986 */ /* 0x0001e8000c101908 */
.L_x_13:
[----:B------:R-:W-:-:S13]  /*1c20*/  FSETP.GEU.AND P0, PT, R3, RZ, PT ;  /* 0x000000ff0300720b */ /* 0x000fda0003f0e000 */
[----:B------:R-:W-:Y:S05]  /*1c30*/  @P0 BRA `(.L_x_15) ;  /* 0x00000000001c0947 */ /* 0x000fea0003800000 */
[----:B------:R1:W-:Y:S01]  /*1c40*/  STG.E desc[UR8][R12.64], R9 ;  /* 0x000000090c007986 */ /* 0x0003e2000c101908 */
[----:B------:R-:W-:-:S03]  /*1c50*/  MOV R3, RZ ;  /* 0x000000ff00037202 */ /* 0x000fc60000000f00 */
[----:B------:R1:W-:Y:S04]  /*1c60*/  STG.E desc[UR8][R14.64], R11 ;  /* 0x0000000b0e007986 */ /* 0x0003e8000c101908 */
.L_x_14:
[----:B------:R-:W-:-:S13]  /*1c70*/  FSETP.GEU.AND P0, PT, R3, RZ, PT ;  /* 0x000000ff0300720b */ /* 0x000fda0003f0e000 */
[----:B------:R2:W-:Y:S01]  /*1c80*/  @!P0 STG.E desc[UR8][R12.64], R9 ;  /* 0x000000090c008986 */ /* 0x0005e2000c101908 */
[----:B------:R-:W-:-:S03]  /*1c90*/  @!P0 MOV R3, RZ ;  /* 0x000000ff00038202 */ /* 0x000fc60000000f00 */
[----:B------:R2:W-:Y:S04]  /*1ca0*/  @!P0 STG.E desc[UR8][R14.64], R11 ;  /* 0x0000000b0e008986 */ /* 0x0005e8000c101908 */
.L_x_15:
[----:B------:R-:W-:Y:S05]  /*1cb0*/  BRA.U UP0, `(.L_x_16) ;  /* 0xfffffffd00a87547 */ /* 0x000fea000b83ffff */
.L_x_11:
[----:B------:R-:W-:-:S13]  /*1cc0*/  ISETP.NE.AND P0, PT, R5, RZ, PT ;  /* 0x000000ff0500720c */ /* 0x000fda0003f05270 */
[----:B------:R-:W-:Y:S05]  /*1cd0*/  @!P0 EXIT ;  /* 0x000000000000894d */ /* 0x000fea0003800000 */
[----:B012---:R-:W0:Y:S01]  /*1ce0*/  MUFU.RCP R9, R0 ;  /* 0x0000000000097308 */ /* 0x007e220000001000 */
        /* <DEDUP_REMOVED lines=13> */
.L_x_17:
[----:B------:R-:W-:Y:S01]  /*1dc0*/  @!P2 FSEL R7, R2, RZ, P3 ;  /* 0x000000ff0207a208 */ /* 0x000fe20001800000 */
[----:B------:R-:W-:-:S06]  /*1dd0*/  UMOV UR4, URZ ;  /* 0x000000ff00047c82 */ /* 0x000fcc0008000000 */
.L_x_18:
[----:B------:R-:W-:Y:S01]  /*1de0*/  FSETP.GEU.AND P1, PT, R3, RZ, PT ;  /* 0x000000ff0300720b */ /* 0x000fe20003f2e000 */
[----:B------:R-:W-:-:S06]  /*1df0*/  UIADD3 UR4, UPT, UPT, UR4, 0x1, URZ ;  /* 0x0000000104047890 */ /* 0x000fcc000fffe0ff */
[----:B------:R-:W-:-:S06]  /*1e00*/  ISETP.NE.AND P0, PT, R5, UR4, PT ;  /* 0x0000000405007c0c */ /* 0x000fcc000bf05270 */
[----:B0-----:R0:W-:Y:S01]  /*1e10*/  @!P1 STG.E desc[UR8][R12.64], R9 ;  /* 0x000000090c009986 */ /* 0x0011e2000c101908 */
[----:B------:R-:W-:-:S03]  /*1e20*/  @!P1 MOV R3, RZ ;  /* 0x000000ff00039202 */ /* 0x000fc60000000f00 */
[----:B------:R0:W-:Y:S03]  /*1e30*/  @!P1 STG.E desc[UR8][R14.64], R7 ;  /* 0x000000070e009986 */ /* 0x0001e6000c101908 */
[----:B------:R-:W-:Y:S05]  /*1e40*/  @P0 BRA `(.L_x_18) ;  /* 0xfffffffc00e40947 */ /* 0x000fea000383ffff */
[----:B------:R-:W-:Y:S05]  /*1e50*/  EXIT ;  /* 0x000000000000794d */ /* 0x000fea0003800000 */
        .weak           $__internal_0_$__cuda_sm3x_div_rn_noftz_f32_slowpath
        .type           $__internal_0_$__cuda_sm3x_div_rn_noftz_f32_slowpath,@function
        .size           $__internal_0_$__cuda_sm3x_div_rn_noftz_f32_slowpath,(.L_x_31 - $__internal_0_$__cuda_sm3x_div_rn_noftz_f32_slowpath)
$__internal_0_$__cuda_sm3x_div_rn_noftz_f32_slowpath:
[----:B------:R-:W-:Y:S01]  /*1e60*/  SHF.R.U32.HI R9, RZ, 0x17, R0 ;  /* 0x00000017ff097819 */ /* 0x000fe20000011600 */
[----:B------:R-:W-:Y:S01]  /*1e70*/  BSSY.RECONVERGENT B1, `(.L_x_19) ;  /* 0x0000065000017945 */ /* 0x000fe20003800200 */
[----:B------:R-:W-:Y:S02]  /*1e80*/  SHF.R.U32.HI R6, RZ, 0x17, R27 ;  /* 0x00000017ff067819 */ /* 0x000fe4000001161b */
[----:B------:R-:W-:Y:S02]  /*1e90*/  LOP3.LUT R9, R9, 0xff, RZ, 0xc0, !PT ;  /* 0x000000ff09097812 */ /* 0x000fe400078ec0ff */
[----:B------:R-:W-:Y:S02]  /*1ea0*/  LOP3.LUT R6, R6, 0xff, RZ, 0xc0, !PT ;  /* 0x000000ff06067812 */ /* 0x000fe400078ec0ff */
[----:B------:R-:W-:Y:S02]  /*1eb0*/  IADD3 R11, PT, PT, R9, -0x1, RZ ;  /* 0xffffffff090b7810 */ /* 0x000fe40007ffe0ff */
[----:B------:R-:W-:-:S02]  /*1ec0*/  IADD3 R10, PT, PT, R6, -0x1, RZ ;  /* 0xffffffff060a7810 */ /* 0x000fc40007ffe0ff */
[----:B------:R-:W-:Y:S02]  /*1ed0*/  ISETP.GT.U32.AND P0, PT, R11, 0xfd, PT ;  /* 0x000000fd0b00780c */ /* 0x000fe40003f04070 */
[----:B------:R-:W-:Y:S02]  /*1ee0*/  MOV R16, R0 ;  /* 0x0000000000107202 */ /* 0x000fe40000000f00 */
[----:B------:R-:W-:-:S13]  /*1ef0*/  ISETP.GT.U32.OR P0, PT, R10, 0xfd, P0 ;  /* 0x000000fd0a00780c */ /* 0x000fda0000704470 */
[----:B------:R-:W-:Y:S01]  /*1f00*/  @!P0 MOV R10, RZ ;  /* 0x000000ff000a8202 */ /* 0x000fe20000000f00 */
[----:B------:R-:W-:Y:S06]  /*1f10*/  @!P0 BRA `(.L_x_20) ;  /* 0x0000000000648947 */ /* 0x000fec0003800000 */
[----:B------:R-:W-:Y:S02]  /*1f20*/  FSETP.GTU.FTZ.AND P0, PT, |R27|, +INF , PT ;  /* 0x7f8000001b00780b */ /* 0x000fe40003f1c200 */
[----:B------:R-:W-:-:S04]  /*1f30*/  FSETP.GTU.FTZ.AND P1, PT, |R0|, +INF , PT ;  /* 0x7f8000000000780b */ /* 0x000fc80003f3c200 */
[----:B------:R-:W-:-:S13]  /*1f40*/  PLOP3.LUT P0, PT, P0, P1, PT, 0xf8, 0x8f ;  /* 0x00000000008f781c */ /* 0x000fda0000703f70 */
[----:B------:R-:W-:Y:S05]  /*1f50*/  @P0 BRA `(.L_x_21) ;  /* 0x0000000400540947 */ /* 0x000fea0003800000 */
[----:B------:R-:W-:-:S13]  /*1f60*/  LOP3.LUT P0, RZ, R16, 0x7fffffff, R27, 0xc8, !PT ;  /* 0x7fffffff10ff7812 */ /* 0x000fda000780c81b */
[----:B------:R-:W-:Y:S05]  /*1f70*/  @!P0 BRA `(.L_x_22) ;  /* 0x0000000400448947 */ /* 0x000fea0003800000 */
[C---:B------:R-:W-:Y:S02]  /*1f80*/  FSETP.NEU.FTZ.AND P4, PT, |R27|.reuse, +INF , PT ;  /* 0x7f8000001b00780b */ /* 0x040fe40003f9d200 */
[----:B------:R-:W-:Y:S02]  /*1f90*/  FSETP.NEU.FTZ.AND P1, PT, |R0|, +INF , PT ;  /* 0x7f8000000000780b */ /* 0x000fe40003f3d200 */
[----:B------:R-:W-:-:S11]  /*1fa0*/  FSETP.NEU.FTZ.AND P0, PT, |R27|, +INF , PT ;  /* 0x7f8000001b00780b */ /* 0x000fd60003f1d200 */
[----:B------:R-:W-:Y:S05]  /*1fb0*/  @!P1 BRA !P4, `(.L_x_22) ;  /* 0x0000000400349947 */ /* 0x000fea0006000000 */
[----:B------:R-:W-:-:S04]  /*1fc0*/  LOP3.LUT P4, RZ, R27, 0x7fffffff, RZ, 0xc0, !PT ;  /* 0x7fffffff1bff7812 */ /* 0x000fc8000788c0ff */
[----:B------:R-:W-:-:S13]  /*1fd0*/  PLOP3.LUT P1, PT, P1, P4, PT, 0x2f, 0xf2 ;  /* 0x0000000000f2781c */ /* 0x000fda0000f28577 */
[----:B------:R-:W-:Y:S05]  /*1fe0*/  @P1 BRA `(.L_x_23) ;  /* 0x0000000400201947 */ /* 0x000fea0003800000 */
[----:B------:R-:W-:-:S04]  /*1ff0*/  LOP3.LUT P1, RZ, R16, 0x7fffffff, RZ, 0xc0, !PT ;  /* 0x7fffffff10ff7812 */ /* 0x000fc8000782c0ff */
[----:B------:R-:W-:-:S13]  /*2000*/  PLOP3.LUT P0, PT, P0, P1, PT, 0x2f, 0xf2 ;  /* 0x0000000000f2781c */ /* 0x000fda0000702577 */
[----:B------:R-:W-:Y:S05]  /*2010*/  @P0 BRA `(.L_x_24) ;  /* 0x0000000400080947 */ /* 0x000fea0003800000 */
[----:B------:R-:W-:-:S04]  /*2020*/  IADD3 R10, PT, PT, R6, -0x1, RZ ;  /* 0xffffffff060a7810 */ /* 0x000fc80007ffe0ff */
[----:B------:R-:W-:Y:S02]  /*2030*/  ISETP.GE.AND P0, PT, R10, RZ, PT ;  /* 0x000000ff0a00720c */ /* 0x000fe40003f06270 */
[----:B------:R-:W-:-:S04]  /*2040*/  IADD3 R10, PT, PT, R9, -0x1, RZ ;  /* 0xffffffff090a7810 */ /* 0x000fc80007ffe0ff */
[----:B------:R-:W-:-:S07]  /*2050*/  ISETP.GE.AND P1, PT, R10, RZ, PT ;  /* 0x000000ff0a00720c */ /* 0x000fce0003f26270 */
[----:B------:R-:W-:Y:S01]  /*2060*/  @P0 IMAD.MOV.U32 R10, RZ, RZ, RZ ;  /* 0x000000ffff0a0224 */ /* 0x000fe200078e00ff */
[----:B------:R-:W-:Y:S01]  /*2070*/  @!P0 MOV R10, 0xffffffc0 ;  /* 0xffffffc0000a8802 */ /* 0x000fe20000000f00 */
[----:B------:R-:W-:-:S04]  /*2080*/  @!P0 FFMA R27, R27, 1.84467440737095516160e+19, RZ ;  /* 0x5f8000001b1b8823 */ /* 0x000fc800000000ff */
[----:B------:R-:W-:Y:S01]  /*2090*/  @!P1 FFMA R16, R0, 1.84467440737095516160e+19, RZ ;  /* 0x5f80000000109823 */ /* 0x000fe200000000ff */
[----:B------:R-:W-:-:S07]  /*20a0*/  @!P1 IADD3 R10, PT, PT, R10, 0x40, RZ ;  /* 0x000000400a0a9810 */ /* 0x000fce0007ffe0ff */
.L_x_20:
[----:B------:R-:W-:Y:S01]  /*20b0*/  LEA R11, R9, 0xc0800000, 0x17 ;  /* 0xc0800000090b7811 */ /* 0x000fe200078eb8ff */
[----:B------:R-:W-:Y:S01]  /*20c0*/  BSSY.RECONVERGENT B2, `(.L_x_25) ;  /* 0x0000036000027945 */ /* 0x000fe20003800200 */
[----:B------:R-:W-:Y:S02]  /*20d0*/  IADD3 R18, PT, PT, R6, -0x7f, RZ ;  /* 0xffffff8106127810 */ /* 0x000fe40007ffe0ff */
[----:B------:R-:W-:-:S03]  /*20e0*/  IADD3 R19, PT, PT, -R11, R16, RZ ;  /* 0x000000100b137210 */ /* 0x000fc60007ffe1ff */
[C---:B------:R-:W-:Y:S01]  /*20f0*/  IMAD R6, R18.reuse, -0x800000, R27 ;  /* 0xff80000012067824 */ /* 0x040fe200078e021b */
[----:B------:R0:W1:Y:S01]  /*2100*/  MUFU.RCP R11, R19 ;  /* 0x00000013000b7308 */ /* 0x0000620000001000 */
[----:B------:R-:W-:Y:S01]  /*2110*/  FADD.FTZ R17, -R19, -RZ ;  /* 0x800000ff13117221 */ /* 0x000fe20000010100 */
[----:B0-----:R-:W-:-:S04]  /*2120*/  IADD3 R19, PT, PT, R18, 0x7f, -R9 ;  /* 0x0000007f12137810 */ /* 0x001fc80007ffe809 */
[----:B------:R-:W-:Y:S01]  /*2130*/  IADD3 R19, PT, PT, R19, R10, RZ ;  /* 0x0000000a13137210 */ /* 0x000fe20007ffe0ff */
[----:B-1----:R-:W-:-:S04]  /*2140*/  FFMA R16, R11, R17, 1 ;  /* 0x3f8000000b107423 */ /* 0x002fc80000000011 */
[----:B------:R-:W-:-:S04]  /*2150*/  FFMA R11, R11, R16, R11 ;  /* 0x000000100b0b7223 */ /* 0x000fc8000000000b */
[----:B------:R-:W-:-:S04]  /*2160*/  FFMA R16, R6, R11, RZ ;  /* 0x0000000b06107223 */ /* 0x000fc800000000ff */
[----:B------:R-:W-:-:S04]  /*2170*/  FFMA R20, R17, R16, R6 ;  /* 0x0000001011147223 */ /* 0x000fc80000000006 */
[----:B------:R-:W-:-:S04]  /*2180*/  FFMA R16, R11, R20, R16 ;  /* 0x000000140b107223 */ /* 0x000fc80000000010 */
[----:B------:R-:W-:-:S04]  /*2190*/  FFMA R17, R17, R16, R6 ;  /* 0x0000001011117223 */ /* 0x000fc80000000006 */
[----:B------:R-:W-:-:S05]  /*21a0*/  FFMA R6, R11, R17, R16 ;  /* 0x000000110b067223 */ /* 0x000fca0000000010 */
[----:B------:R-:W-:-:S04]  /*21b0*/  SHF.R.U32.HI R9, RZ, 0x17, R6 ;  /* 0x00000017ff097819 */ /* 0x000fc80000011606 */
[----:B------:R-:W-:-:S04]  /*21c0*/  LOP3.LUT R9, R9, 0xff, RZ, 0xc0, !PT ;  /* 0x000000ff09097812 */ /* 0x000fc800078ec0ff */
[----:B------:R-:W-:-:S04]  /*21d0*/  IADD3 R18, PT, PT, R9, R19, RZ ;  /* 0x0000001309127210 */ /* 0x000fc80007ffe0ff */
[----:B------:R-:W-:-:S04]  /*21e0*/  IADD3 R9, PT, PT, R18, -0x1, RZ ;  /* 0xffffffff12097810 */ /* 0x000fc80007ffe0ff */
[----:B------:R-:W-:-:S13]  /*21f0*/  ISETP.GE.U32.AND P0, PT, R9, 0xfe, PT ;  /* 0x000000fe0900780c */ /* 0x000fda0003f06070 */
[----:B------:R-:W-:Y:S05]  /*2200*/  @!P0 BRA `(.L_x_26) ;  /* 0x0000000000808947 */ /* 0x000fea0003800000 */
[----:B------:R-:W-:-:S13]  /*2210*/  ISETP.GT.AND P0, PT, R18, 0xfe, PT ;  /* 0x000000fe1200780c */ /* 0x000fda0003f04270 */
[----:B------:R-:W-:Y:S05]  /*2220*/  @P0 BRA `(.L_x_27) ;  /* 0x00000000006c0947 */ /* 0x000fea0003800000 */
[----:B------:R-:W-:-:S13]  /*2230*/  ISETP.GE.AND P0, PT, R18, 0x1, PT ;  /* 0x000000011200780c */ /* 0x000fda0003f06270 */
[----:B------:R-:W-:Y:S05]  /*2240*/  @P0 BRA `(.L_x_28) ;  /* 0x0000000000740947 */ /* 0x000fea0003800000 */
[----:B------:R-:W-:Y:S02]  /*2250*/  ISETP.GE.AND P0, PT, R18, -0x18, PT ;  /* 0xffffffe81200780c */ /* 0x000fe40003f06270 */
[----:B------:R-:W-:-:S11]  /*2260*/  LOP3.LUT R6, R6, 0x80000000, RZ, 0xc0, !PT ;  /* 0x8000000006067812 */ /* 0x000fd600078ec0ff */
[----:B------:R-:W-:Y:S05]  /*2270*/  @!P0 BRA `(.L_x_28) ;  /* 0x0000000000688947 */ /* 0x000fea0003800000 */
[-CC-:B------:R-:W-:Y:S01]  /*2280*/  FFMA.RZ R9, R11, R17.reuse, R16.reuse ;  /* 0x000000110b097223 */ /* 0x180fe2000000c010 */
[C---:B------:R-:W-:Y:S02]  /*2290*/  ISETP.NE.AND P4, PT, R18.reuse, RZ, PT ;  /* 0x000000ff1200720c */ /* 0x040fe40003f85270 */
[C---:B------:R-:W-:Y:S02]  /*22a0*/  ISETP.NE.AND P1, PT, R18.reuse, RZ, PT ;  /* 0x000000ff1200720c */ /* 0x040fe40003f25270 */
[----:B------:R-:W-:Y:S01]  /*22b0*/  LOP3.LUT R10, R9, 0x7fffff, RZ, 0xc0, !PT ;  /* 0x007fffff090a7812 */ /* 0x000fe200078ec0ff */
[CCC-:B------:R-:W-:Y:S01]  /*22c0*/  FFMA.RP R9, R11.reuse, R17.reuse, R16.reuse ;  /* 0x000000110b097223 */ /* 0x1c0fe20000008010 */
[----:B------:R-:W-:Y:S01]  /*22d0*/  FFMA.RM R16, R11, R17, R16 ;  /* 0x000000110b107223 */ /* 0x000fe20000004010 */
[----:B------:R-:W-:Y:S02]  /*22e0*/  IADD3 R11, PT, PT, R18, 0x20, RZ ;  /* 0x00000020120b7810 */ /* 0x000fe40007ffe0ff */
[----:B------:R-:W-:-:S02]  /*22f0*/  LOP3.LUT R10, R10, 0x800000, RZ, 0xfc, !PT ;  /* 0x008000000a0a7812 */ /* 0x000fc400078efcff */
[----:B------:R-:W-:Y:S02]  /*2300*/  IADD3 R17, PT, PT, -R18, RZ, RZ ;  /* 0x000000ff12117210 */ /* 0x000fe40007ffe1ff */
[----:B------:R-:W-:Y:S02]  /*2310*/  SHF.L.U32 R11, R10, R11, RZ ;  /* 0x0000000b0a0b7219 */ /* 0x000fe400000006ff */
[----:B------:R-:W-:Y:S02]  /*2320*/  FSETP.NEU.FTZ.AND P0, PT, R9, R16, PT ;  /* 0x000000100900720b */ /* 0x000fe40003f1d000 */
[----:B------:R-:W-:Y:S02]  /*2330*/  SEL R9, R17, RZ, P4 ;  /* 0x000000ff11097207 */ /* 0x000fe40002000000 */
[----:B------:R-:W-:Y:S02]  /*2340*/  ISETP.NE.AND P1, PT, R11, RZ, P1 ;  /* 0x000000ff0b00720c */ /* 0x000fe40000f25270 */
[----:B------:R-:W-:-:S02]  /*2350*/  SHF.R.U32.HI R9, RZ, R9, R10 ;  /* 0x00000009ff097219 */ /* 0x000fc4000001160a */
[----:B------:R-:W-:Y:S02]  /*2360*/  PLOP3.LUT P0, PT, P0, P1, PT, 0xf8, 0x8f ;  /* 0x00000000008f781c */ /* 0x000fe40000703f70 */
[----:B------:R-:W-:Y:S02]  /*2370*/  SHF.R.U32.HI R11, RZ, 0x1, R9 ;  /* 0x00000001ff0b7819 */ /* 0x000fe40000011609 */
[----:B------:R-:W-:-:S04]  /*2380*/  SEL R10, RZ, 0x1, !P0 ;  /* 0x00000001ff0a7807 */ /* 0x000fc80004000000 */
[----:B------:R-:W-:-:S04]  /*2390*/  LOP3.LUT R10, R10, 0x1, R11, 0xf8, !PT ;  /* 0x000000010a0a7812 */ /* 0x000fc800078ef80b */
[----:B------:R-:W-:-:S04]  /*23a0*/  LOP3.LUT R10, R10, R9, RZ, 0xc0, !PT ;  /* 0x000000090a0a7212 */ /* 0x000fc800078ec0ff */
[----:B------:R-:W-:-:S04]  /*23b0*/  IADD3 R11, PT, PT, R11, R10, RZ ;  /* 0x0000000a0b0b7210 */ /* 0x000fc80007ffe0ff */
[----:B------:R-:W-:Y:S01]  /*23c0*/  LOP3.LUT R6, R11, R6, RZ, 0xfc, !PT ;  /* 0x000000060b067212 */ /* 0x000fe200078efcff */
[----:B------:R-:W-:Y:S06]  /*23d0*/  BRA `(.L_x_28) ;  /* 0x0000000000107947 */ /* 0x000fec0003800000 */
.L_x_27:
[----:B------:R-:W-:-:S04]  /*23e0*/  LOP3.LUT R6, R6, 0x80000000, RZ, 0xc0, !PT ;  /* 0x8000000006067812 */ /* 0x000fc800078ec0ff */
[----:B------:R-:W-:Y:S01]  /*23f0*/  LOP3.LUT R6, R6, 0x7f800000, RZ, 0xfc, !PT ;  /* 0x7f80000006067812 */ /* 0x000fe200078efcff */
[----:B------:R-:W-:Y:S06]  /*2400*/  BRA `(.L_x_28) ;  /* 0x0000000000047947 */ /* 0x000fec0003800000 */
.L_x_26:
[----:B------:R-:W-:-:S07]  /*2410*/  LEA R6, R19, R6, 0x17 ;  /* 0x0000000613067211 */ /* 0x000fce00078eb8ff */
.L_x_28:
[----:B------:R-:W-:Y:S05]  /*2420*/  BSYNC.RECONVERGENT B2 ;  /* 0x0000000000027941 */ /* 0x000fea0003800200 */
.L_x_25:
[----:B------:R-:W-:Y:S05]  /*2430*/  BRA `(.L_x_29) ;  /* 0x0000000000207947 */ /* 0x000fea0003800000 */
.L_x_24:
[----:B------:R-:W-:-:S04]  /*2440*/  LOP3.LUT R6, R16, 0x80000000, R27, 0x48, !PT ;  /* 0x8000000010067812 */ /* 0x000fc800078e481b */
[----:B------:R-:W-:Y:S01]  /*2450*/  LOP3.LUT R6, R6, 0x7f800000, RZ, 0xfc, !PT ;  /* 0x7f80000006067812 */ /* 0x000fe200078efcff */
[----:B------:R-:W-:Y:S06]  /*2460*/  BRA `(.L_x_29) ;  /* 0x0000000000147947 */ /* 0x000fec0003800000 */
.L_x_23:
[----:B------:R-:W-:Y:S01]  /*2470*/  LOP3.LUT R6, R16, 0x80000000, R27, 0x48, !PT ;  /* 0x8000000010067812 */ /* 0x000fe200078e481b */
[----:B------:R-:W-:Y:S06]  /*2480*/  BRA `(.L_x_29) ;  /* 0x00000000000c7947 */ /* 0x000fec0003800000 */
.L_x_22:
[----:B------:R-:W0:Y:S01]  /*2490*/  MUFU.RSQ R6, -QNAN ;  /* 0xffc0000000067908 */ /* 0x000e220000001400 */
[----:B------:R-:W-:Y:S05]  /*24a0*/  BRA `(.L_x_29) ;  /* 0x0000000000047947 */ /* 0x000fea0003800000 */
.L_x_21:
[----:B------:R-:W-:-:S07]  /*24b0*/  FADD.FTZ R6, R27, R0 ;  /* 0x000000001b067221 */ /* 0x000fce0000010000 */
.L_x_29:
[----:B------:R-:W-:Y:S05]  /*24c0*/  BSYNC.RECONVERGENT B1 ;  /* 0x0000000000017941 */ /* 0x000fea0003800200 */
.L_x_19:
[----:B------:R-:W-:-:S04]  /*24d0*/  HFMA2 R9, -RZ, RZ, 0, 0 ;  /* 0x00000000ff097431 */ /* 0x000fc800000001ff */
[----:B0-----:R-:W-:Y:S05]  /*24e0*/  RET.REL.NODEC R8 `(empiricalNullFilter) ;  /* 0xffffffd808c47950 */ /* 0x001fea0003c3ffff */
.L_x_30:
[----:B------:R-:W-:-:S00]  /*24f0*/  BRA `(.L_x_30) ;  /* 0xfffffffc00fc7947 */ /* 0x000fc0000383ffff */
[----:B------:R-:W-:-:S00]  /*2500*/  NOP ;  /* 0x0000000000007918 */ /* 0x000fc00000000000 */
[----:B------:R-:W-:-:S00]  /*2510*/  NOP ;  /* 0x0000000000007918 */ /* 0x000fc00000000000 */
[----:B------:R-:W-:-:S00]  /*2520*/  NOP ;  /* 0x0000000000007918 */ /* 0x000fc00000000000 */
[----:B------:R-:W-:-:S00]  /*2530*/  NOP ;  /* 0x0000000000007918 */ /* 0x000fc00000000000 */
[----:B------:R-:W-:-:S00]  /*2540*/  NOP ;  /* 0x0000000000007918 */ /* 0x000fc00000000000 */
[----:B------:R-:W-:-:S00]  /*2550*/  NOP ;  /* 0x0000000000007918 */ /* 0x000fc00000000000 */
[----:B------:R-:W-:-:S00]  /*2560*/  NOP ;  /* 0x0000000000007918 */ /* 0x000fc00000000000 */
[----:B------:R-:W-:-:S00]  /*2570*/  NOP ;  /* 0x0000000000007918 */ /* 0x000fc00000000000 */
.L_x_31:


//--------------------- .nv.shared.reserved.0     --------------------------
	.section	.nv.shared.reserved.0,"aw",@nobits
	.weak		__nv_reservedSMEM_offset_0_alias
	.size		__nv_reservedSMEM_offset_0_alias, 0, 64
	.other		__nv_reservedSMEM_offset_0_alias,@"STO_CUDA_RESERVED_SHARED STV_DEFAULT"
__nv_reservedSMEM_offset_0_alias:
	.zero		0
	.zero		64


//--------------------- .nv.constant0.empiricalNullFilter --------------------------
	.section	.nv.constant0.empiricalNullFilter,"a",@progbits
	.sectionflags	@""
	.align	4
.nv.constant0.empiricalNullFilter:
	.zero		936


//--------------------- SYMBOLS --------------------------

	.type		.nv.reservedSmem.offset0,@object
	.size		.nv.reservedSmem.offset0,0x4
